	.target	sm_90a

	.elftype	@"ET_EXEC"


//--------------------- .note.nv.tkinfo           --------------------------
	.section	.note.nv.tkinfo,"",@"SHT_NOTE"
	.sectionflags	@"SHF_NOTE_NV_TKINFO"
	.tkinfo
        /*0018*/ 	.word	0x00000002
        /*0030*/ 	.string	""
        /*0030*/ 	.string	"ptxas"
        /*0030*/ 	.string	"Cuda compilation tools, release 13.0, V13.0.88"
        /*0030*/ 	.string	"Build cuda_13.0.r13.0/compiler.36424714_0"
        /*0030*/ 	.string	"-arch sm_90a -m 64 "



//--------------------- .note.nv.cuinfo           --------------------------
	.section	.note.nv.cuinfo,"",@"SHT_NOTE"
	.sectionflags	@"SHF_NOTE_NV_CUINFO"
        /*0018*/ 	.short	0x0002
        /*001a*/ 	.short	0x005a
        /*001c*/ 	.short	0x0082
	.zero		2


//--------------------- .nv.info                  --------------------------
	.section	.nv.info,"",@"SHT_CUDA_INFO"
	.align	4


	//----- nvinfo : EIATTR_REGCOUNT
	.align		4
        /*0000*/ 	.byte	0x04, 0x2f
        /*0002*/ 	.short	(.L_15 - .L_14)
	.align		4
.L_14:
        /*0004*/ 	.word	index@(_ZN7cutlass13device_kernelINS_4gemm6kernel13GemmUniversalIN4cute5tupleIJiiiiEEENS1_10collective13CollectiveMmaINS1_34MainloopSm90TmaGmmaWarpSpecializedILi3ENS5_IJNS4_1CILi2EEENSA_ILi4EEENSA_ILi1EEEEEENS1_32KernelTmaWarpSpecializedPingpongEEENS5_IJNSA_ILi64EEESH_NSA_ILi128EEEEEENS_10tfloat32_tENS5_IJlSD_lEEESK_SL_NS4_8TiledMMAINS4_8MMA_AtomIJNS4_4SM904GMMA29MMA_64x64x8_F32TF32TF32_SS_TNILNSP_7ScaleInE1ELSR_1EEEEEENS4_6LayoutINS5_IJSD_SD_SD_EEENS5_IJNSA_ILi0EEESW_SW_EEEEENS5_IJNS4_10UnderscoreESZ_SZ_EEEEENS4_23SM90_TMA_LOAD_MULTICASTENS4_14ComposedLayoutINS4_7SwizzleILi3ELi4ELi3EEENS4_18smem_ptr_flag_bitsILi32EEENSU_INS5_IJNSA_ILi8EEENSA_ILi32EEEEEENS5_IJS19_SD_EEEEEEEvNS4_8identityES12_S1D_vS1E_EENS_8epilogue10collective6detail29Sm90TmaWarpSpecializedAdapterINS1H_15DefaultEpilogueISK_SL_SL_NS1G_6thread17LinearCombinationISK_Li1EffLNS1L_9ScaleType4KindE0ELNS_15FloatRoundStyleE2ESK_EENS1_15EpilogueDefaultEEEEEvvEEEEvNT_6ParamsE)
        /*0008*/ 	.word	0x000000a8


	//----- nvinfo : EIATTR_FRAME_SIZE
	.align		4
.L_15:
        /*000c*/ 	.byte	0x04, 0x11
        /*000e*/ 	.short	(.L_17 - .L_16)
	.align		4
.L_16:
        /*0010*/ 	.word	index@(_ZN7cutlass13device_kernelINS_4gemm6kernel13GemmUniversalIN4cute5tupleIJiiiiEEENS1_10collective13CollectiveMmaINS1_34MainloopSm90TmaGmmaWarpSpecializedILi3ENS5_IJNS4_1CILi2EEENSA_ILi4EEENSA_ILi1EEEEEENS1_32KernelTmaWarpSpecializedPingpongEEENS5_IJNSA_ILi64EEESH_NSA_ILi128EEEEEENS_10tfloat32_tENS5_IJlSD_lEEESK_SL_NS4_8TiledMMAINS4_8MMA_AtomIJNS4_4SM904GMMA29MMA_64x64x8_F32TF32TF32_SS_TNILNSP_7ScaleInE1ELSR_1EEEEEENS4_6LayoutINS5_IJSD_SD_SD_EEENS5_IJNSA_ILi0EEESW_SW_EEEEENS5_IJNS4_10UnderscoreESZ_SZ_EEEEENS4_23SM90_TMA_LOAD_MULTICASTENS4_14ComposedLayoutINS4_7SwizzleILi3ELi4ELi3EEENS4_18smem_ptr_flag_bitsILi32EEENSU_INS5_IJNSA_ILi8EEENSA_ILi32EEEEEENS5_IJS19_SD_EEEEEEEvNS4_8identityES12_S1D_vS1E_EENS_8epilogue10collective6detail29Sm90TmaWarpSpecializedAdapterINS1H_15DefaultEpilogueISK_SL_SL_NS1G_6thread17LinearCombinationISK_Li1EffLNS1L_9ScaleType4KindE0ELNS_15FloatRoundStyleE2ESK_EENS1_15EpilogueDefaultEEEEEvvEEEEvNT_6ParamsE)
        /*0014*/ 	.word	0x00000008


	//----- nvinfo : EIATTR_MIN_STACK_SIZE
	.align		4
.L_17:
        /*0018*/ 	.byte	0x04, 0x12
        /*001a*/ 	.short	(.L_19 - .L_18)
	.align		4
.L_18:
        /*001c*/ 	.word	index@(_ZN7cutlass13device_kernelINS_4gemm6kernel13GemmUniversalIN4cute5tupleIJiiiiEEENS1_10collective13CollectiveMmaINS1_34MainloopSm90TmaGmmaWarpSpecializedILi3ENS5_IJNS4_1CILi2EEENSA_ILi4EEENSA_ILi1EEEEEENS1_32KernelTmaWarpSpecializedPingpongEEENS5_IJNSA_ILi64EEESH_NSA_ILi128EEEEEENS_10tfloat32_tENS5_IJlSD_lEEESK_SL_NS4_8TiledMMAINS4_8MMA_AtomIJNS4_4SM904GMMA29MMA_64x64x8_F32TF32TF32_SS_TNILNSP_7ScaleInE1ELSR_1EEEEEENS4_6LayoutINS5_IJSD_SD_SD_EEENS5_IJNSA_ILi0EEESW_SW_EEEEENS5_IJNS4_10UnderscoreESZ_SZ_EEEEENS4_23SM90_TMA_LOAD_MULTICASTENS4_14ComposedLayoutINS4_7SwizzleILi3ELi4ELi3EEENS4_18smem_ptr_flag_bitsILi32EEENSU_INS5_IJNSA_ILi8EEENSA_ILi32EEEEEENS5_IJS19_SD_EEEEEEEvNS4_8identityES12_S1D_vS1E_EENS_8epilogue10collective6detail29Sm90TmaWarpSpecializedAdapterINS1H_15DefaultEpilogueISK_SL_SL_NS1G_6thread17LinearCombinationISK_Li1EffLNS1L_9ScaleType4KindE0ELNS_15FloatRoundStyleE2ESK_EENS1_15EpilogueDefaultEEEEEvvEEEEvNT_6ParamsE)
        /*0020*/ 	.word	0x00000008
.L_19:


//--------------------- .nv.compat                --------------------------
	.section	.nv.compat,"",@"SHT_CUDA_COMPAT_INFO"
	.align	4
        /*0000*/ 	.byte	0x02, 0x09, 0x01, 0x00, 0x02, 0x02, 0x04, 0x00, 0x02, 0x05, 0x05, 0x00, 0x03, 0x07, 0x01, 0x01
        /*0010*/ 	.byte	0x02, 0x03, 0x01, 0x00, 0x02, 0x06, 0x01, 0x00, 0x04, 0x0b, 0x08, 0x00, 0x00, 0x00, 0x00, 0x00
        /*0020*/ 	.byte	0x00, 0x00, 0x00, 0x00


//--------------------- .nv.info._ZN7cutlass13device_kernelINS_4gemm6kernel13GemmUniversalIN4cute5tupleIJiiiiEEENS1_10collective13CollectiveMmaINS1_34MainloopSm90TmaGmmaWarpSpecializedILi3ENS5_IJNS4_1CILi2EEENSA_ILi4EEENSA_ILi1EEEEEENS1_32KernelTmaWarpSpecializedPingpongEEENS5_IJNSA_ILi64EEESH_NSA_ILi128EEEEEENS_10tfloat32_tENS5_IJlSD_lEEESK_SL_NS4_8TiledMMAINS4_8MMA_AtomIJNS4_4SM904GMMA29MMA_64x64x8_F32TF32TF32_SS_TNILNSP_7ScaleInE1ELSR_1EEEEEENS4_6LayoutINS5_IJSD_SD_SD_EEENS5_IJNSA_ILi0EEESW_SW_EEEEENS5_IJNS4_10UnderscoreESZ_SZ_EEEEENS4_23SM90_TMA_LOAD_MULTICASTENS4_14ComposedLayoutINS4_7SwizzleILi3ELi4ELi3EEENS4_18smem_ptr_flag_bitsILi32EEENSU_INS5_IJNSA_ILi8EEENSA_ILi32EEEEEENS5_IJS19_SD_EEEEEEEvNS4_8identityES12_S1D_vS1E_EENS_8epilogue10collective6detail29Sm90TmaWarpSpecializedAdapterINS1H_15DefaultEpilogueISK_SL_SL_NS1G_6thread17LinearCombinationISK_Li1EffLNS1L_9ScaleType4KindE0ELNS_15FloatRoundStyleE2ESK_EENS1_15EpilogueDefaultEEEEEvvEEEEvNT_6ParamsE --------------------------
	.section	.nv.info._ZN7cutlass13device_kernelINS_4gemm6kernel13GemmUniversalIN4cute5tupleIJiiiiEEENS1_10collective13CollectiveMmaINS1_34MainloopSm90TmaGmmaWarpSpecializedILi3ENS5_IJNS4_1CILi2EEENSA_ILi4EEENSA_ILi1EEEEEENS1_32KernelTmaWarpSpecializedPingpongEEENS5_IJNSA_ILi64EEESH_NSA_ILi128EEEEEENS_10tfloat32_tENS5_IJlSD_lEEESK_SL_NS4_8TiledMMAINS4_8MMA_AtomIJNS4_4SM904GMMA29MMA_64x64x8_F32TF32TF32_SS_TNILNSP_7ScaleInE1ELSR_1EEEEEENS4_6LayoutINS5_IJSD_SD_SD_EEENS5_IJNSA_ILi0EEESW_SW_EEEEENS5_IJNS4_10UnderscoreESZ_SZ_EEEEENS4_23SM90_TMA_LOAD_MULTICASTENS4_14ComposedLayoutINS4_7SwizzleILi3ELi4ELi3EEENS4_18smem_ptr_flag_bitsILi32EEENSU_INS5_IJNSA_ILi8EEENSA_ILi32EEEEEENS5_IJS19_SD_EEEEEEEvNS4_8identityES12_S1D_vS1E_EENS_8epilogue10collective6detail29Sm90TmaWarpSpecializedAdapterINS1H_15DefaultEpilogueISK_SL_SL_NS1G_6thread17LinearCombinationISK_Li1EffLNS1L_9ScaleType4KindE0ELNS_15FloatRoundStyleE2ESK_EENS1_15EpilogueDefaultEEEEEvvEEEEvNT_6ParamsE,"",@"SHT_CUDA_INFO"
	.sectionflags	@""
	.align	4


	//----- nvinfo : EIATTR_CUDA_API_VERSION
	.align		4
        /*0000*/ 	.byte	0x04, 0x37
        /*0002*/ 	.short	(.L_21 - .L_20)
.L_20:
        /*0004*/ 	.word	0x00000082


	//----- nvinfo : EIATTR_KPARAM_INFO
	.align		4
.L_21:
        /*0008*/ 	.byte	0x04, 0x17
        /*000a*/ 	.short	(.L_23 - .L_22)
.L_22:
        /*000c*/ 	.word	0x00000000
        /*0010*/ 	.short	0x0000
        /*0012*/ 	.short	0x0070
        /*0014*/ 	.byte	0x00, 0xf0, 0x01, 0x10


	//----- nvinfo : EIATTR_SPARSE_MMA_MASK
	.align		4
.L_23:
        /*0018*/ 	.byte	0x03, 0x50
        /*001a*/ 	.short	0x0000


	//----- nvinfo : EIATTR_MAXREG_COUNT
	.align		4
        /*001c*/ 	.byte	0x03, 0x1b
        /*001e*/ 	.short	0x00a8


	//----- nvinfo : EIATTR_NUM_BARRIERS
	.align		4
        /*0020*/ 	.byte	0x02, 0x4c
        /*0022*/ 	.byte	0x01
	.zero		1


	//----- nvinfo : EIATTR_EXTERNS
	.align		4
        /*0024*/ 	.byte	0x04, 0x0f
        /*0026*/ 	.short	(.L_25 - .L_24)


	//   ....[0]....
	.align		4
.L_24:
        /*0028*/ 	.word	index@(__assertfail)


	//----- nvinfo : EIATTR_ANNOTATIONS
	.align		4
.L_25:
        /*002c*/ 	.byte	0x04, 0x55
        /*002e*/ 	.short	(.L_27 - .L_26)


	//   ....[0]....
.L_26:
        /*0030*/ 	.word	0x00000001
        /*0034*/ 	.byte	0x90, 0x0d, 0x00, 0x00, 0x01, 0x00, 0x00, 0x00, 0x40, 0x14, 0x00, 0x00, 0x01, 0x00, 0x00, 0x00
        /*0044*/ 	.byte	0xb0, 0x4f, 0x00, 0x00, 0x01, 0x00, 0x00, 0x00, 0xf0, 0x5e, 0x00, 0x00


	//----- nvinfo : EIATTR_MERCURY_ISA_VERSION
	.align		4
.L_27:
        /*0050*/ 	.byte	0x03, 0x5f
        /*0052*/ 	.short	0x0101


	//----- nvinfo : EIATTR_INT_WARP_WIDE_INSTR_OFFSETS
	.align		4
        /*0054*/ 	.byte	0x04, 0x31
        /*0056*/ 	.short	(.L_29 - .L_28)


	//   ....[0]....
.L_28:
        /*0058*/ 	.word	0x000004d0


	//   ....[1]....
        /*005c*/ 	.word	0x000004f0


	//   ....[2]....
        /*0060*/ 	.word	0x00000510


	//   ....[3]....
        /*0064*/ 	.word	0x000005d0


	//   ....[4]....
        /*0068*/ 	.word	0x000005f0


	//   ....[5]....
        /*006c*/ 	.word	0x00000650


	//   ....[6]....
        /*0070*/ 	.word	0x00000760


	//   ....[7]....
        /*0074*/ 	.word	0x00000790


	//   ....[8]....
        /*0078*/ 	.word	0x00002b80


	//----- nvinfo : EIATTR_COOP_GROUP_MASK_REGIDS
	.align		4
.L_29:
        /*007c*/ 	.byte	0x04, 0x29
        /*007e*/ 	.short	(.L_31 - .L_30)


	//   ....[0]....
.L_30:
        /*0080*/ 	.word	0xffffffff


	//   ....[1]....
        /*0084*/ 	.word	0xffffffff


	//   ....[2]....
        /*0088*/ 	.word	0xffffffff


	//   ....[3]....
        /*008c*/ 	.word	0xffffffff


	//   ....[4]....
        /*0090*/ 	.word	0xffffffff


	//   ....[5]....
        /*0094*/ 	.word	0xffffffff


	//   ....[6]....
        /*0098*/ 	.word	0xffffffff


	//----- nvinfo : EIATTR_COOP_GROUP_INSTR_OFFSETS
	.align		4
.L_31:
        /*009c*/ 	.byte	0x04, 0x28
        /*009e*/ 	.short	(.L_33 - .L_32)


	//   ....[0]....
.L_32:
        /*00a0*/ 	.word	0x00000070


	//   ....[1]....
        /*00a4*/ 	.word	0x00000080


	//   ....[2]....
        /*00a8*/ 	.word	0x00000140


	//   ....[3]....
        /*00ac*/ 	.word	0x000002b0


	//   ....[4]....
        /*00b0*/ 	.word	0x000002f0


	//   ....[5]....
        /*00b4*/ 	.word	0x00000370


	//   ....[6]....
        /*00b8*/ 	.word	0x00000940


	//----- nvinfo : EIATTR_REG_RECONFIG
	.align		4
.L_33:
        /*00bc*/ 	.byte	0x01, 0x54
	.zero		2


	//----- nvinfo : EIATTR_SYSCALL_OFFSETS
	.align		4
        /*00c0*/ 	.byte	0x04, 0x46
        /*00c2*/ 	.short	(.L_35 - .L_34)


	//   ....[0]....
.L_34:
        /*00c4*/ 	.word	0x00001930


	//----- nvinfo : EIATTR_MBARRIER_INSTR_OFFSETS
	.align		4
.L_35:
        /*00c8*/ 	.byte	0x04, 0x39
        /*00ca*/ 	.short	(.L_37 - .L_36)


	//   ....[0]....
.L_36:
        /*00cc*/ 	.word	0x00000240
        /*00d0*/ 	.word	0x000000ff
        /*00d4*/ 	.word	0x00000000
        /*00d8*/ 	.short	0x0100
        /*00da*/ 	.byte	0x08
	.zero		1


	//   ....[1]....
        /*00dc*/ 	.word	0x00000250
        /*00e0*/ 	.word	0x000000ff
        /*00e4*/ 	.word	0x00000018
        /*00e8*/ 	.short	0x0100
        /*00ea*/ 	.byte	0x08
	.zero		1


	//   ....[2]....
        /*00ec*/ 	.word	0x00000260
        /*00f0*/ 	.word	0x000000ff
        /*00f4*/ 	.word	0x00000008
        /*00f8*/ 	.short	0x0100
        /*00fa*/ 	.byte	0x08
	.zero		1


	//   ....[3]....
        /*00fc*/ 	.word	0x00000270
        /*0100*/ 	.word	0x000000ff
        /*0104*/ 	.word	0x00000020
        /*0108*/ 	.short	0x0100
        /*010a*/ 	.byte	0x08
	.zero		1


	//   ....[4]....
        /*010c*/ 	.word	0x00000280
        /*0110*/ 	.word	0x000000ff
        /*0114*/ 	.word	0x00000010
        /*0118*/ 	.short	0x0100
        /*011a*/ 	.byte	0x08
	.zero		1


	//   ....[5]....
        /*011c*/ 	.word	0x00000290
        /*0120*/ 	.word	0x000000ff
        /*0124*/ 	.word	0x00000028
        /*0128*/ 	.short	0x0100
        /*012a*/ 	.byte	0x08
	.zero		1


	//   ....[6]....
        /*012c*/ 	.word	0x000007e0
        /*0130*/ 	.word	0x000000ff
        /*0134*/ 	.word	0x00000060
        /*0138*/ 	.short	0x0100
        /*013a*/ 	.byte	0x08
	.zero		1


	//   ....[7]....
        /*013c*/ 	.word	0x00000870
        /*0140*/ 	.word	0x000000ff
        /*0144*/ 	.word	0x00000068
        /*0148*/ 	.short	0x0100
        /*014a*/ 	.byte	0x08
	.zero		1


	//   ....[8]....
        /*014c*/ 	.word	0x000008c0
        /*0150*/ 	.word	0x000000ff
        /*0154*/ 	.word	0x00000040
        /*0158*/ 	.short	0x0100
        /*015a*/ 	.byte	0x09
	.zero		1


	//   ....[9]....
        /*015c*/ 	.word	0x000008d0
        /*0160*/ 	.word	0x000000ff
        /*0164*/ 	.word	0x00000048
        /*0168*/ 	.short	0x0100
        /*016a*/ 	.byte	0x09
	.zero		1


	//   ....[10]....
        /*016c*/ 	.word	0x000008e0
        /*0170*/ 	.word	0x000000ff
        /*0174*/ 	.word	0x00000050
        /*0178*/ 	.short	0x0100
        /*017a*/ 	.byte	0x09
	.zero		1


	//   ....[11]....
        /*017c*/ 	.word	0x000008f0
        /*0180*/ 	.word	0x000000ff
        /*0184*/ 	.word	0x00000058
        /*0188*/ 	.short	0x0100
        /*018a*/ 	.byte	0x09
	.zero		1


	//   ....[12]....
        /*018c*/ 	.word	0x000017f0
        /*0190*/ 	.word	0x000000ff
        /*0194*/ 	.word	0xfffffff8
        /*0198*/ 	.short	0x010a
        /*019a*/ 	.byte	0x2b
	.zero		1


	//   ....[13]....
        /*019c*/ 	.word	0x000019b0
        /*01a0*/ 	.word	0x00000003
        /*01a4*/ 	.word	0x00000000
        /*01a8*/ 	.short	0x010a
        /*01aa*/ 	.byte	0x3f
	.zero		1


	//   ....[14]....
        /*01ac*/ 	.word	0x000019f0
        /*01b0*/ 	.word	0x00000003
        /*01b4*/ 	.word	0x00000000
        /*01b8*/ 	.short	0x010a
        /*01ba*/ 	.byte	0x3f
	.zero		1


	//   ....[15]....
        /*01bc*/ 	.word	0x00002230
        /*01c0*/ 	.word	0x000000ff
        /*01c4*/ 	.word	0x00000000
        /*01c8*/ 	.short	0x010a
        /*01ca*/ 	.byte	0x05
	.zero		1


	//   ....[16]....
        /*01cc*/ 	.word	0x00002270
        /*01d0*/ 	.word	0x000000ff
        /*01d4*/ 	.word	0x00000000
        /*01d8*/ 	.short	0x010a
        /*01da*/ 	.byte	0x05
	.zero		1


	//   ....[17]....
        /*01dc*/ 	.word	0x00002a10
        /*01e0*/ 	.word	0x00000005
        /*01e4*/ 	.word	0x00000000
        /*01e8*/ 	.short	0x0101
        /*01ea*/ 	.byte	0x3f
	.zero		1


	//   ....[18]....
        /*01ec*/ 	.word	0x00002b20
        /*01f0*/ 	.word	0x00000003
        /*01f4*/ 	.word	0x00000000
        /*01f8*/ 	.short	0x0101
        /*01fa*/ 	.byte	0x29
	.zero		1


	//   ....[19]....
        /*01fc*/ 	.word	0x00002c20
        /*0200*/ 	.word	0x00000003
        /*0204*/ 	.word	0x00000000
        /*0208*/ 	.short	0x0101
        /*020a*/ 	.byte	0x3f
	.zero		1


	//   ....[20]....
        /*020c*/ 	.word	0x00002ca0
        /*0210*/ 	.word	0x000000ff
        /*0214*/ 	.word	0x00000008
        /*0218*/ 	.short	0x010a
        /*021a*/ 	.byte	0x2b
	.zero		1


	//   ....[21]....
        /*021c*/ 	.word	0x00004ff0
        /*0220*/ 	.word	0x00000000
        /*0224*/ 	.word	0x00000000
        /*0228*/ 	.short	0x0101
        /*022a*/ 	.byte	0x29
	.zero		1


	//   ....[22]....
        /*022c*/ 	.word	0x000059f0
        /*0230*/ 	.word	0x0000000b
        /*0234*/ 	.word	0x00000018
        /*0238*/ 	.short	0x010a
        /*023a*/ 	.byte	0x3f
	.zero		1


	//   ....[23]....
        /*023c*/ 	.word	0x00006020
        /*0240*/ 	.word	0x00000006
        /*0244*/ 	.word	0x00000068
        /*0248*/ 	.short	0x0101
        /*024a*/ 	.byte	0x3f
	.zero		1


	//   ....[24]....
        /*024c*/ 	.word	0x00006740
        /*0250*/ 	.word	0x00000007
        /*0254*/ 	.word	0x00000000
        /*0258*/ 	.short	0x010a
        /*025a*/ 	.byte	0x3f
	.zero		1


	//   ....[25]....
        /*025c*/ 	.word	0x000067c0
        /*0260*/ 	.word	0x00000004
        /*0264*/ 	.word	0x00000000
        /*0268*/ 	.short	0x010a
        /*026a*/ 	.byte	0x3f
	.zero		1


	//   ....[26]....
        /*026c*/ 	.word	0x00006850
        /*0270*/ 	.word	0x00000005
        /*0274*/ 	.word	0x00000000
        /*0278*/ 	.short	0x010a
        /*027a*/ 	.byte	0x3f
	.zero		1


	//   ....[27]....
        /*027c*/ 	.word	0x000068c0
        /*0280*/ 	.word	0x00000003
        /*0284*/ 	.word	0xfffffff8
        /*0288*/ 	.short	0x010a
        /*028a*/ 	.byte	0x3f
	.zero		1


	//   ....[28]....
        /*028c*/ 	.word	0x00006910
        /*0290*/ 	.word	0x00000003
        /*0294*/ 	.word	0x00000000
        /*0298*/ 	.short	0x010a
        /*029a*/ 	.byte	0x3f
	.zero		1


	//   ....[29]....
        /*029c*/ 	.word	0x00006970
        /*02a0*/ 	.word	0x00000005
        /*02a4*/ 	.word	0x00000000
        /*02a8*/ 	.short	0x010a
        /*02aa*/ 	.byte	0x3f
	.zero		1


	//   ....[30]....
        /*02ac*/ 	.word	0x000069d0
        /*02b0*/ 	.word	0x00000003
        /*02b4*/ 	.word	0x00000008
        /*02b8*/ 	.short	0x010a
        /*02ba*/ 	.byte	0x3f
	.zero		1


	//   ....[31]....
        /*02bc*/ 	.word	0x00006aa0
        /*02c0*/ 	.word	0x0000000b
        /*02c4*/ 	.word	0x00000018
        /*02c8*/ 	.short	0x010a
        /*02ca*/ 	.byte	0x3f
	.zero		1


	//   ....[32]....
        /*02cc*/ 	.word	0x00006b70
        /*02d0*/ 	.word	0x00000007
        /*02d4*/ 	.word	0x00000000
        /*02d8*/ 	.short	0x010a
        /*02da*/ 	.byte	0x3f
	.zero		1


	//   ....[33]....
        /*02dc*/ 	.word	0x00006bc0
        /*02e0*/ 	.word	0x00000004
        /*02e4*/ 	.word	0x00000000
        /*02e8*/ 	.short	0x010a
        /*02ea*/ 	.byte	0x3f
	.zero		1


	//----- nvinfo : EIATTR_NUM_MBARRIERS
	.align		4
.L_37:
        /*02ec*/ 	.byte	0x03, 0x38
        /*02ee*/ 	.short	0x000c


	//----- nvinfo : EIATTR_EXIT_INSTR_OFFSETS
	.align		4
        /*02f0*/ 	.byte	0x04, 0x1c
        /*02f2*/ 	.short	(.L_39 - .L_38)


	//   ....[0]....
.L_38:
        /*02f4*/ 	.word	0x000013d0


	//   ....[1]....
        /*02f8*/ 	.word	0x00001430


	//   ....[2]....
        /*02fc*/ 	.word	0x00005610


	//   ....[3]....
        /*0300*/ 	.word	0x00005640


	//   ....[4]....
        /*0304*/ 	.word	0x000068a0


	//----- nvinfo : EIATTR_MAX_THREADS
	.align		4
.L_39:
        /*0308*/ 	.byte	0x04, 0x05
        /*030a*/ 	.short	(.L_41 - .L_40)
.L_40:
        /*030c*/ 	.word	0x00000180
        /*0310*/ 	.word	0x00000001
        /*0314*/ 	.word	0x00000001


	//----- nvinfo : EIATTR_CRS_STACK_SIZE
	.align		4
.L_41:
        /*0318*/ 	.byte	0x04, 0x1e
        /*031a*/ 	.short	(.L_43 - .L_42)
.L_42:
        /*031c*/ 	.word	0x00000000


	//----- nvinfo : EIATTR_CBANK_PARAM_SIZE
	.align		4
.L_43:
        /*0320*/ 	.byte	0x03, 0x19
        /*0322*/ 	.short	0x0470


	//----- nvinfo : EIATTR_PARAM_CBANK
	.align		4
        /*0324*/ 	.byte	0x04, 0x0a
        /*0326*/ 	.short	(.L_45 - .L_44)
	.align		4
.L_44:
        /*0328*/ 	.word	index@(.nv.constant0._ZN7cutlass13device_kernelINS_4gemm6kernel13GemmUniversalIN4cute5tupleIJiiiiEEENS1_10collective13CollectiveMmaINS1_34MainloopSm90TmaGmmaWarpSpecializedILi3ENS5_IJNS4_1CILi2EEENSA_ILi4EEENSA_ILi1EEEEEENS1_32KernelTmaWarpSpecializedPingpongEEENS5_IJNSA_ILi64EEESH_NSA_ILi128EEEEEENS_10tfloat32_tENS5_IJlSD_lEEESK_SL_NS4_8TiledMMAINS4_8MMA_AtomIJNS4_4SM904GMMA29MMA_64x64x8_F32TF32TF32_SS_TNILNSP_7ScaleInE1ELSR_1EEEEEENS4_6LayoutINS5_IJSD_SD_SD_EEENS5_IJNSA_ILi0EEESW_SW_EEEEENS5_IJNS4_10UnderscoreESZ_SZ_EEEEENS4_23SM90_TMA_LOAD_MULTICASTENS4_14ComposedLayoutINS4_7SwizzleILi3ELi4ELi3EEENS4_18smem_ptr_flag_bitsILi32EEENSU_INS5_IJNSA_ILi8EEENSA_ILi32EEEEEENS5_IJS19_SD_EEEEEEEvNS4_8identityES12_S1D_vS1E_EENS_8epilogue10collective6detail29Sm90TmaWarpSpecializedAdapterINS1H_15DefaultEpilogueISK_SL_SL_NS1G_6thread17LinearCombinationISK_Li1EffLNS1L_9ScaleType4KindE0ELNS_15FloatRoundStyleE2ESK_EENS1_15EpilogueDefaultEEEEEvvEEEEvNT_6ParamsE)
        /*032c*/ 	.short	0x0210
        /*032e*/ 	.short	0x0470


	//----- nvinfo : EIATTR_SW_WAR
	.align		4
.L_45:
        /*0330*/ 	.byte	0x04, 0x36
        /*0332*/ 	.short	(.L_47 - .L_46)
.L_46:
        /*0334*/ 	.word	0x00000008
.L_47:


//--------------------- .nv.callgraph             --------------------------
	.section	.nv.callgraph,"",@"SHT_CUDA_CALLGRAPH"
	.align	4
	.sectionentsize	8
	.align		4
        /*0000*/ 	.word	0x00000000
	.align		4
        /*0004*/ 	.word	0xffffffff
	.align		4
        /*0008*/ 	.word	index@(_ZN7cutlass13device_kernelINS_4gemm6kernel13GemmUniversalIN4cute5tupleIJiiiiEEENS1_10collective13CollectiveMmaINS1_34MainloopSm90TmaGmmaWarpSpecializedILi3ENS5_IJNS4_1CILi2EEENSA_ILi4EEENSA_ILi1EEEEEENS1_32KernelTmaWarpSpecializedPingpongEEENS5_IJNSA_ILi64EEESH_NSA_ILi128EEEEEENS_10tfloat32_tENS5_IJlSD_lEEESK_SL_NS4_8TiledMMAINS4_8MMA_AtomIJNS4_4SM904GMMA29MMA_64x64x8_F32TF32TF32_SS_TNILNSP_7ScaleInE1ELSR_1EEEEEENS4_6LayoutINS5_IJSD_SD_SD_EEENS5_IJNSA_ILi0EEESW_SW_EEEEENS5_IJNS4_10UnderscoreESZ_SZ_EEEEENS4_23SM90_TMA_LOAD_MULTICASTENS4_14ComposedLayoutINS4_7SwizzleILi3ELi4ELi3EEENS4_18smem_ptr_flag_bitsILi32EEENSU_INS5_IJNSA_ILi8EEENSA_ILi32EEEEEENS5_IJS19_SD_EEEEEEEvNS4_8identityES12_S1D_vS1E_EENS_8epilogue10collective6detail29Sm90TmaWarpSpecializedAdapterINS1H_15DefaultEpilogueISK_SL_SL_NS1G_6thread17LinearCombinationISK_Li1EffLNS1L_9ScaleType4KindE0ELNS_15FloatRoundStyleE2ESK_EENS1_15EpilogueDefaultEEEEEvvEEEEvNT_6ParamsE)
	.align		4
        /*000c*/ 	.word	index@(__assertfail)
	.align		4
        /*0010*/ 	.word	0x00000000
	.align		4
        /*0014*/ 	.word	0xfffffffe
	.align		4
        /*0018*/ 	.word	0x00000000
	.align		4
        /*001c*/ 	.word	0xfffffffd
	.align		4
        /*0020*/ 	.word	0x00000000
	.align		4
        /*0024*/ 	.word	0xfffffffc


//--------------------- .nv.constant4             --------------------------
	.section	.nv.constant4,"a",@progbits
	.align	8
	.align		8
.nv.constant4:
        /*0000*/ 	.dword	__assertfail
	.align		8
        /*0008*/ 	.dword	__unnamed_1
	.align		8
        /*0010*/ 	.dword	_ZN40_INTERNAL_b27625db_4_k_cu_c8e557ed_258204cuda3std3__45__cpo5beginE
	.align		8
        /*0018*/ 	.dword	_ZN40_INTERNAL_b27625db_4_k_cu_c8e557ed_258204cuda3std3__45__cpo3endE
	.align		8
        /*0020*/ 	.dword	_ZN40_INTERNAL_b27625db_4_k_cu_c8e557ed_258204cuda3std3__45__cpo6cbeginE
	.align		8
        /*0028*/ 	.dword	_ZN40_INTERNAL_b27625db_4_k_cu_c8e557ed_258204cuda3std3__45__cpo4cendE
	.align		8
        /*0030*/ 	.dword	_ZN40_INTERNAL_b27625db_4_k_cu_c8e557ed_258204cuda3std3__442_GLOBAL__N__b27625db_4_k_cu_c8e557ed_258206ignoreE
	.align		8
        /*0038*/ 	.dword	_ZN40_INTERNAL_b27625db_4_k_cu_c8e557ed_258204cuda3std3__419piecewise_constructE
	.align		8
        /*0040*/ 	.dword	_ZN40_INTERNAL_b27625db_4_k_cu_c8e557ed_258204cuda3std3__48in_placeE
	.align		8
        /*0048*/ 	.dword	_ZN40_INTERNAL_b27625db_4_k_cu_c8e557ed_258204cuda3std6ranges3__45__cpo4swapE
	.align		8
        /*0050*/ 	.dword	_ZN40_INTERNAL_b27625db_4_k_cu_c8e557ed_258204cuda3std6ranges3__45__cpo9iter_moveE
	.align		8
        /*0058*/ 	.dword	_ZN40_INTERNAL_b27625db_4_k_cu_c8e557ed_258204cute7productE
	.align		8
        /*0060*/ 	.dword	_ZN40_INTERNAL_b27625db_4_k_cu_c8e557ed_258204cute1_E
	.align		8
        /*0068*/ 	.dword	$str$22
	.align		8
        /*0070*/ 	.dword	$str$23


//--------------------- .text._ZN7cutlass13device_kernelINS_4gemm6kernel13GemmUniversalIN4cute5tupleIJiiiiEEENS1_10collective13CollectiveMmaINS1_34MainloopSm90TmaGmmaWarpSpecializedILi3ENS5_IJNS4_1CILi2EEENSA_ILi4EEENSA_ILi1EEEEEENS1_32KernelTmaWarpSpecializedPingpongEEENS5_IJNSA_ILi64EEESH_NSA_ILi128EEEEEENS_10tfloat32_tENS5_IJlSD_lEEESK_SL_NS4_8TiledMMAINS4_8MMA_AtomIJNS4_4SM904GMMA29MMA_64x64x8_F32TF32TF32_SS_TNILNSP_7ScaleInE1ELSR_1EEEEEENS4_6LayoutINS5_IJSD_SD_SD_EEENS5_IJNSA_ILi0EEESW_SW_EEEEENS5_IJNS4_10UnderscoreESZ_SZ_EEEEENS4_23SM90_TMA_LOAD_MULTICASTENS4_14ComposedLayoutINS4_7SwizzleILi3ELi4ELi3EEENS4_18smem_ptr_flag_bitsILi32EEENSU_INS5_IJNSA_ILi8EEENSA_ILi32EEEEEENS5_IJS19_SD_EEEEEEEvNS4_8identityES12_S1D_vS1E_EENS_8epilogue10collective6detail29Sm90TmaWarpSpecializedAdapterINS1H_15DefaultEpilogueISK_SL_SL_NS1G_6thread17LinearCombinationISK_Li1EffLNS1L_9ScaleType4KindE0ELNS_15FloatRoundStyleE2ESK_EENS1_15EpilogueDefaultEEEEEvvEEEEvNT_6ParamsE --------------------------
	.section	.text._ZN7cutlass13device_kernelINS_4gemm6kernel13GemmUniversalIN4cute5tupleIJiiiiEEENS1_10collective13CollectiveMmaINS1_34MainloopSm90TmaGmmaWarpSpecializedILi3ENS5_IJNS4_1CILi2EEENSA_ILi4EEENSA_ILi1EEEEEENS1_32KernelTmaWarpSpecializedPingpongEEENS5_IJNSA_ILi64EEESH_NSA_ILi128EEEEEENS_10tfloat32_tENS5_IJlSD_lEEESK_SL_NS4_8TiledMMAINS4_8MMA_AtomIJNS4_4SM904GMMA29MMA_64x64x8_F32TF32TF32_SS_TNILNSP_7ScaleInE1ELSR_1EEEEEENS4_6LayoutINS5_IJSD_SD_SD_EEENS5_IJNSA_ILi0EEESW_SW_EEEEENS5_IJNS4_10UnderscoreESZ_SZ_EEEEENS4_23SM90_TMA_LOAD_MULTICASTENS4_14ComposedLayoutINS4_7SwizzleILi3ELi4ELi3EEENS4_18smem_ptr_flag_bitsILi32EEENSU_INS5_IJNSA_ILi8EEENSA_ILi32EEEEEENS5_IJS19_SD_EEEEEEEvNS4_8identityES12_S1D_vS1E_EENS_8epilogue10collective6detail29Sm90TmaWarpSpecializedAdapterINS1H_15DefaultEpilogueISK_SL_SL_NS1G_6thread17LinearCombinationISK_Li1EffLNS1L_9ScaleType4KindE0ELNS_15FloatRoundStyleE2ESK_EENS1_15EpilogueDefaultEEEEEvvEEEEvNT_6ParamsE,"ax",@progbits
	.align	128
.text._ZN7cutlass13device_kernelINS_4gemm6kernel13GemmUniversalIN4cute5tupleIJiiiiEEENS1_10collective13CollectiveMmaINS1_34MainloopSm90TmaGmmaWarpSpecializedILi3ENS5_IJNS4_1CILi2EEENSA_ILi4EEENSA_ILi1EEEEEENS1_32KernelTmaWarpSpecializedPingpongEEENS5_IJNSA_ILi64EEESH_NSA_ILi128EEEEEENS_10tfloat32_tENS5_IJlSD_lEEESK_SL_NS4_8TiledMMAINS4_8MMA_AtomIJNS4_4SM904GMMA29MMA_64x64x8_F32TF32TF32_SS_TNILNSP_7ScaleInE1ELSR_1EEEEEENS4_6LayoutINS5_IJSD_SD_SD_EEENS5_IJNSA_ILi0EEESW_SW_EEEEENS5_IJNS4_10UnderscoreESZ_SZ_EEEEENS4_23SM90_TMA_LOAD_MULTICASTENS4_14ComposedLayoutINS4_7SwizzleILi3ELi4ELi3EEENS4_18smem_ptr_flag_bitsILi32EEENSU_INS5_IJNSA_ILi8EEENSA_ILi32EEEEEENS5_IJS19_SD_EEEEEEEvNS4_8identityES12_S1D_vS1E_EENS_8epilogue10collective6detail29Sm90TmaWarpSpecializedAdapterINS1H_15DefaultEpilogueISK_SL_SL_NS1G_6thread17LinearCombinationISK_Li1EffLNS1L_9ScaleType4KindE0ELNS_15FloatRoundStyleE2ESK_EENS1_15EpilogueDefaultEEEEEvvEEEEvNT_6ParamsE:
        .type           _ZN7cutlass13device_kernelINS_4gemm6kernel13GemmUniversalIN4cute5tupleIJiiiiEEENS1_10collective13CollectiveMmaINS1_34MainloopSm90TmaGmmaWarpSpecializedILi3ENS5_IJNS4_1CILi2EEENSA_ILi4EEENSA_ILi1EEEEEENS1_32KernelTmaWarpSpecializedPingpongEEENS5_IJNSA_ILi64EEESH_NSA_ILi128EEEEEENS_10tfloat32_tENS5_IJlSD_lEEESK_SL_NS4_8TiledMMAINS4_8MMA_AtomIJNS4_4SM904GMMA29MMA_64x64x8_F32TF32TF32_SS_TNILNSP_7ScaleInE1ELSR_1EEEEEENS4_6LayoutINS5_IJSD_SD_SD_EEENS5_IJNSA_ILi0EEESW_SW_EEEEENS5_IJNS4_10UnderscoreESZ_SZ_EEEEENS4_23SM90_TMA_LOAD_MULTICASTENS4_14ComposedLayoutINS4_7SwizzleILi3ELi4ELi3EEENS4_18smem_ptr_flag_bitsILi32EEENSU_INS5_IJNSA_ILi8EEENSA_ILi32EEEEEENS5_IJS19_SD_EEEEEEEvNS4_8identityES12_S1D_vS1E_EENS_8epilogue10collective6detail29Sm90TmaWarpSpecializedAdapterINS1H_15DefaultEpilogueISK_SL_SL_NS1G_6thread17LinearCombinationISK_Li1EffLNS1L_9ScaleType4KindE0ELNS_15FloatRoundStyleE2ESK_EENS1_15EpilogueDefaultEEEEEvvEEEEvNT_6ParamsE,@function
        .size           _ZN7cutlass13device_kernelINS_4gemm6kernel13GemmUniversalIN4cute5tupleIJiiiiEEENS1_10collective13CollectiveMmaINS1_34MainloopSm90TmaGmmaWarpSpecializedILi3ENS5_IJNS4_1CILi2EEENSA_ILi4EEENSA_ILi1EEEEEENS1_32KernelTmaWarpSpecializedPingpongEEENS5_IJNSA_ILi64EEESH_NSA_ILi128EEEEEENS_10tfloat32_tENS5_IJlSD_lEEESK_SL_NS4_8TiledMMAINS4_8MMA_AtomIJNS4_4SM904GMMA29MMA_64x64x8_F32TF32TF32_SS_TNILNSP_7ScaleInE1ELSR_1EEEEEENS4_6LayoutINS5_IJSD_SD_SD_EEENS5_IJNSA_ILi0EEESW_SW_EEEEENS5_IJNS4_10UnderscoreESZ_SZ_EEEEENS4_23SM90_TMA_LOAD_MULTICASTENS4_14ComposedLayoutINS4_7SwizzleILi3ELi4ELi3EEENS4_18smem_ptr_flag_bitsILi32EEENSU_INS5_IJNSA_ILi8EEENSA_ILi32EEEEEENS5_IJS19_SD_EEEEEEEvNS4_8identityES12_S1D_vS1E_EENS_8epilogue10collective6detail29Sm90TmaWarpSpecializedAdapterINS1H_15DefaultEpilogueISK_SL_SL_NS1G_6thread17LinearCombinationISK_Li1EffLNS1L_9ScaleType4KindE0ELNS_15FloatRoundStyleE2ESK_EENS1_15EpilogueDefaultEEEEEvvEEEEvNT_6ParamsE,(.L_x_135 - _ZN7cutlass13device_kernelINS_4gemm6kernel13GemmUniversalIN4cute5tupleIJiiiiEEENS1_10collective13CollectiveMmaINS1_34MainloopSm90TmaGmmaWarpSpecializedILi3ENS5_IJNS4_1CILi2EEENSA_ILi4EEENSA_ILi1EEEEEENS1_32KernelTmaWarpSpecializedPingpongEEENS5_IJNSA_ILi64EEESH_NSA_ILi128EEEEEENS_10tfloat32_tENS5_IJlSD_lEEESK_SL_NS4_8TiledMMAINS4_8MMA_AtomIJNS4_4SM904GMMA29MMA_64x64x8_F32TF32TF32_SS_TNILNSP_7ScaleInE1ELSR_1EEEEEENS4_6LayoutINS5_IJSD_SD_SD_EEENS5_IJNSA_ILi0EEESW_SW_EEEEENS5_IJNS4_10UnderscoreESZ_SZ_EEEEENS4_23SM90_TMA_LOAD_MULTICASTENS4_14ComposedLayoutINS4_7SwizzleILi3ELi4ELi3EEENS4_18smem_ptr_flag_bitsILi32EEENSU_INS5_IJNSA_ILi8EEENSA_ILi32EEEEEENS5_IJS19_SD_EEEEEEEvNS4_8identityES12_S1D_vS1E_EENS_8epilogue10collective6detail29Sm90TmaWarpSpecializedAdapterINS1H_15DefaultEpilogueISK_SL_SL_NS1G_6thread17LinearCombinationISK_Li1EffLNS1L_9ScaleType4KindE0ELNS_15FloatRoundStyleE2ESK_EENS1_15EpilogueDefaultEEEEEvvEEEEvNT_6ParamsE)
        .other          _ZN7cutlass13device_kernelINS_4gemm6kernel13GemmUniversalIN4cute5tupleIJiiiiEEENS1_10collective13CollectiveMmaINS1_34MainloopSm90TmaGmmaWarpSpecializedILi3ENS5_IJNS4_1CILi2EEENSA_ILi4EEENSA_ILi1EEEEEENS1_32KernelTmaWarpSpecializedPingpongEEENS5_IJNSA_ILi64EEESH_NSA_ILi128EEEEEENS_10tfloat32_tENS5_IJlSD_lEEESK_SL_NS4_8TiledMMAINS4_8MMA_AtomIJNS4_4SM904GMMA29MMA_64x64x8_F32TF32TF32_SS_TNILNSP_7ScaleInE1ELSR_1EEEEEENS4_6LayoutINS5_IJSD_SD_SD_EEENS5_IJNSA_ILi0EEESW_SW_EEEEENS5_IJNS4_10UnderscoreESZ_SZ_EEEEENS4_23SM90_TMA_LOAD_MULTICASTENS4_14ComposedLayoutINS4_7SwizzleILi3ELi4ELi3EEENS4_18smem_ptr_flag_bitsILi32EEENSU_INS5_IJNSA_ILi8EEENSA_ILi32EEEEEENS5_IJS19_SD_EEEEEEEvNS4_8identityES12_S1D_vS1E_EENS_8epilogue10collective6detail29Sm90TmaWarpSpecializedAdapterINS1H_15DefaultEpilogueISK_SL_SL_NS1G_6thread17LinearCombinationISK_Li1EffLNS1L_9ScaleType4KindE0ELNS_15FloatRoundStyleE2ESK_EENS1_15EpilogueDefaultEEEEEvvEEEEvNT_6ParamsE,@"STO_CUDA_ENTRY STV_DEFAULT"
_ZN7cutlass13device_kernelINS_4gemm6kernel13GemmUniversalIN4cute5tupleIJiiiiEEENS1_10collective13CollectiveMmaINS1_34MainloopSm90TmaGmmaWarpSpecializedILi3ENS5_IJNS4_1CILi2EEENSA_ILi4EEENSA_ILi1EEEEEENS1_32KernelTmaWarpSpecializedPingpongEEENS5_IJNSA_ILi64EEESH_NSA_ILi128EEEEEENS_10tfloat32_tENS5_IJlSD_lEEESK_SL_NS4_8TiledMMAINS4_8MMA_AtomIJNS4_4SM904GMMA29MMA_64x64x8_F32TF32TF32_SS_TNILNSP_7ScaleInE1ELSR_1EEEEEENS4_6LayoutINS5_IJSD_SD_SD_EEENS5_IJNSA_ILi0EEESW_SW_EEEEENS5_IJNS4_10UnderscoreESZ_SZ_EEEEENS4_23SM90_TMA_LOAD_MULTICASTENS4_14ComposedLayoutINS4_7SwizzleILi3ELi4ELi3EEENS4_18smem_ptr_flag_bitsILi32EEENSU_INS5_IJNSA_ILi8EEENSA_ILi32EEEEEENS5_IJS19_SD_EEEEEEEvNS4_8identityES12_S1D_vS1E_EENS_8epilogue10collective6detail29Sm90TmaWarpSpecializedAdapterINS1H_15DefaultEpilogueISK_SL_SL_NS1G_6thread17LinearCombinationISK_Li1EffLNS1L_9ScaleType4KindE0ELNS_15FloatRoundStyleE2ESK_EENS1_15EpilogueDefaultEEEEEvvEEEEvNT_6ParamsE:
[----:B------:R-:W0:Y:S02]  /*0000*/  LDC R1, c[0x0][0x28] ;  /* 0x00000a00ff017b82 */ /* 0x000e240000000800 */
[----:B0-----:R-:W-:Y:S01]  /*0010*/  VIADD R1, R1, 0xfffffff8 ;  /* 0xfffffff801017836 */ /* 0x001fe20000000000 */
[----:B------:R-:W0:Y:S01]  /*0020*/  S2R R4, SR_TID.X ;  /* 0x0000000000047919 */ /* 0x000e220000002100 */
[----:B------:R-:W-:Y:S01]  /*0030*/  ELECT P0, URZ, PT ;  /* 0x00000000003f782f */ /* 0x000fe20003800000 */
[----:B------:R-:W-:Y:S01]  /*0040*/  BSSY B0, `(.L_x_0) ;  /* 0x000000f000007945 */ /* 0x000fe20003800000 */
[--C-:B0-----:R-:W-:Y:S02]  /*0050*/  SHF.R.U32.HI R0, RZ, 0x5, R4.reuse ;  /* 0x00000005ff007819 */ /* 0x101fe40000011604 */
[----:B------:R-:W-:-:S03]  /*0060*/  SHF.R.U32.HI R7, RZ, 0x7, R4 ;  /* 0x00000007ff077819 */ /* 0x000fc60000011604 */
[----:B------:R-:W0:Y:S04]  /*0070*/  SHFL.IDX PT, R2, R0, RZ, 0x1f ;  /* 0x00001fff00027589 */ /* 0x000e2800000e0000 */
[----:B------:R1:W2:Y:S01]  /*0080*/  SHFL.IDX PT, R10, R7, RZ, 0x1f ;  /* 0x00001fff070a7589 */ /* 0x0002a200000e0000 */
[----:B0-----:R-:W-:-:S13]  /*0090*/  ISETP.NE.OR P0, PT, R2, RZ, !P0 ;  /* 0x000000ff0200720c */ /* 0x001fda0004705670 */
[----:B-12---:R-:W-:Y:S05]  /*00a0*/  @P0 BRA `(.L_x_1) ;  /* 0x0000000000200947 */ /* 0x006fea0003800000 */
[----:B------:R-:W-:Y:S02]  /*00b0*/  ULDC.64 UR4, c[0x0][0x198] ;  /* 0x0000660000047ab9 */ /* 0x000fe40000000a00 */
[----:B------:R-:W-:Y:S02]  /*00c0*/  UIADD3 UR6, UP0, UR4, 0xf0, URZ ;  /* 0x000000f004067890 */ /* 0x000fe4000ff1e03f */
[----:B------:R-:W-:Y:S02]  /*00d0*/  UIADD3 UR4, UP1, UR4, 0x1f0, URZ ;  /* 0x000001f004047890 */ /* 0x000fe4000ff3e03f */
[----:B------:R-:W-:Y:S02]  /*00e0*/  UIADD3.X UR7, URZ, UR5, URZ, UP0, !UPT ;  /* 0x000000053f077290 */ /* 0x000fe400087fe43f */
[----:B------:R-:W-:-:S07]  /*00f0*/  UIADD3.X UR5, URZ, UR5, URZ, UP1, !UPT ;  /* 0x000000053f057290 */ /* 0x000fce0008ffe43f */
[----:B------:R0:W-:Y:S02]  /*0100*/  UTMACCTL.PF [UR6] ;  /* 0x00000000060079b9 */ /* 0x0001e40008040000 */
[----:B------:R0:W-:Y:S02]  /*0110*/  UTMACCTL.PF [UR4] ;  /* 0x00000000040079b9 */ /* 0x0001e40008040000 */
[----:B0-----:R-:W-:Y:S01]  /*0120*/  NOP ;  /* 0x0000000000007918 */ /* 0x001fe20000000000 */
.L_x_1:
[----:B------:R-:W-:Y:S05]  /*0130*/  BSYNC B0 ;  /* 0x0000000000007941 */ /* 0x000fea0003800000 */
.L_x_0:
[----:B------:R-:W0:Y:S02]  /*0140*/  SHFL.IDX PT, R9, R0, RZ, 0x1f ;  /* 0x00001fff00097589 */ /* 0x000e2400000e0000 */
[----:B0-----:R-:W-:-:S13]  /*0150*/  ISETP.NE.AND P0, PT, R9, RZ, PT ;  /* 0x000000ff0900720c */ /* 0x001fda0003f05270 */
[----:B------:R-:W-:Y:S05]  /*0160*/  @P0 BRA `(.L_x_2) ;  /* 0x0000000000500947 */ /* 0x000fea0003800000 */
[----:B------:R-:W0:Y:S01]  /*0170*/  S2UR UR8, SR_CgaCtaId ;  /* 0x00000000000879c3 */ /* 0x000e220000008800 */
[----:B------:R-:W-:Y:S01]  /*0180*/  UMOV UR4, 0x400 ;  /* 0x0000040000047882 */ /* 0x000fe20000000000 */
[----:B------:R-:W-:Y:S01]  /*0190*/  UMOV UR5, 0x1 ;  /* 0x0000000100057882 */ /* 0x000fe20000000000 */
[----:B------:R-:W-:Y:S01]  /*01a0*/  UMOV UR6, 0x5 ;  /* 0x0000000500067882 */ /* 0x000fe20000000000 */
[----:B------:R-:W-:Y:S01]  /*01b0*/  ELECT P0, URZ, PT ;  /* 0x00000000003f782f */ /* 0x000fe20003800000 */
[----:B------:R-:W-:-:S04]  /*01c0*/  UIADD3 UR6, -UR6, 0x100000, URZ ;  /* 0x0010000006067890 */ /* 0x000fc8000fffe13f */
[----:B------:R-:W-:Y:S02]  /*01d0*/  USHF.L.U32 UR7, UR6, 0xb, URZ ;  /* 0x0000000b06077899 */ /* 0x000fe4000800063f */
[----:B------:R-:W-:Y:S02]  /*01e0*/  USHF.L.U32 UR6, UR6, 0x1, URZ ;  /* 0x0000000106067899 */ /* 0x000fe4000800063f */
[----:B0-----:R-:W-:Y:S02]  /*01f0*/  ULEA UR8, UR8, UR4, 0x18 ;  /* 0x0000000408087291 */ /* 0x001fe4000f8ec03f */
[----:B------:R-:W-:-:S04]  /*0200*/  UIADD3 UR4, -UR5, 0x100000, URZ ;  /* 0x0010000005047890 */ /* 0x000fc8000fffe13f */
[----:B------:R-:W-:Y:S02]  /*0210*/  USHF.L.U32 UR5, UR4, 0xb, URZ ;  /* 0x0000000b04057899 */ /* 0x000fe4000800063f */
[----:B------:R-:W-:Y:S01]  /*0220*/  USHF.L.U32 UR4, UR4, 0x1, URZ ;  /* 0x0000000104047899 */ /* 0x000fe2000800063f */
[----:B------:R-:W0:Y:S11]  /*0230*/  FENCE.VIEW.ASYNC.S ;  /* 0x00000000000073c6 */ /* 0x000e360000000000 */
[----:B0-----:R0:W1:Y:S01]  /*0240*/  SYNCS.EXCH.64 URZ, [UR8], UR4 ;  /* 0x00000004083f75b2 */ /* 0x0010620008000100 */
[----:B------:R0:W2:Y:S01]  /*0250*/  SYNCS.EXCH.64 URZ, [UR8+0x18], UR6 ;  /* 0x00001806083f75b2 */ /* 0x0000a20008000100 */
[----:B------:R0:W3:Y:S01]  /*0260*/  SYNCS.EXCH.64 URZ, [UR8+0x8], UR4 ;  /* 0x00000804083f75b2 */ /* 0x0000e20008000100 */
[----:B------:R0:W4:Y:S01]  /*0270*/  SYNCS.EXCH.64 URZ, [UR8+0x20], UR6 ;  /* 0x00002006083f75b2 */ /* 0x0001220008000100 */
[----:B------:R0:W0:Y:S01]  /*0280*/  SYNCS.EXCH.64 URZ, [UR8+0x10], UR4 ;  /* 0x00001004083f75b2 */ /* 0x0000220008000100 */
[----:B------:R0:W0:Y:S01]  /*0290*/  SYNCS.EXCH.64 URZ, [UR8+0x28], UR6 ;  /* 0x00002806083f75b2 */ /* 0x0000220008000100 */
[----:B------:R-:W-:Y:S01]  /*02a0*/  NOP ;  /* 0x0000000000007918 */ /* 0x000fe20000000000 */
.L_x_2:
[----:B------:R-:W5:Y:S01]  /*02b0*/  SHFL.IDX PT, R12, R0, RZ, 0x1f ;  /* 0x00001fff000c7589 */ /* 0x000f6200000e0000 */
[----:B------:R-:W1:Y:S01]  /*02c0*/  S2UR UR12, SR_CTAID.X ;  /* 0x00000000000c79c3 */ /* 0x000e620000002500 */
[----:B------:R-:W-:Y:S02]  /*02d0*/  SHF.R.S32.HI R3, RZ, 0x1f, R4 ;  /* 0x0000001fff037819 */ /* 0x000fe40000011404 */
[----:B------:R-:W-:Y:S01]  /*02e0*/  ELECT P0, URZ, PT ;  /* 0x00000000003f782f */ /* 0x000fe20003800000 */
[----:B------:R-:W2:Y:S01]  /*02f0*/  SHFL.IDX PT, R11, R0, RZ, 0x1f ;  /* 0x00001fff000b7589 */ /* 0x000ea200000e0000 */
[----:B0-----:R-:W-:Y:S01]  /*0300*/  ULDC UR4, c[0x0][0x150] ;  /* 0x0000540000047ab9 */ /* 0x001fe20000000800 */
[----:B------:R-:W-:Y:S02]  /*0310*/  LEA.HI R3, R3, R4, RZ, 0x7 ;  /* 0x0000000403037211 */ /* 0x000fe400078f38ff */
[----:B------:R-:W-:Y:S01]  /*0320*/  ELECT P1, URZ, PT ;  /* 0x00000000003f782f */ /* 0x000fe20003820000 */
[----:B------:R-:W0:Y:S01]  /*0330*/  S2R R6, SR_CTAID.Y ;  /* 0x0000000000067919 */ /* 0x000e220000002600 */
[----:B------:R-:W3:Y:S01]  /*0340*/  LDC R14, c[0x0][0x144] ;  /* 0x00005100ff0e7b82 */ /* 0x000ee20000000800 */
[----:B------:R-:W-:Y:S01]  /*0350*/  LOP3.LUT R3, R3, 0xffffff80, RZ, 0xc0, !PT ;  /* 0xffffff8003037812 */ /* 0x000fe200078ec0ff */
[----:B------:R-:W-:Y:S01]  /*0360*/  UMOV UR11, 0x80 ;  /* 0x00000080000b7882 */ /* 0x000fe20000000000 */
[----:B------:R-:W4:Y:S01]  /*0370*/  SHFL.IDX PT, R16, R7, RZ, 0x1f ;  /* 0x00001fff07107589 */ /* 0x000f2200000e0000 */
[----:B------:R-:W-:Y:S01]  /*0380*/  NOP ;  /* 0x0000000000007918 */ /* 0x000fe20000000000 */
[----:B------:R-:W-:Y:S01]  /*0390*/  NOP ;  /* 0x0000000000007918 */ /* 0x000fe20000000000 */
[----:B------:R-:W-:Y:S01]  /*03a0*/  IMAD.IADD R5, R4, 0x1, -R3 ;  /* 0x0000000104057824 */ /* 0x000fe200078e0a03 */
[C---:B------:R-:W-:Y:S01]  /*03b0*/  ISETP.NE.AND P4, PT, R10.reuse, RZ, PT ;  /* 0x000000ff0a00720c */ /* 0x040fe20003f85270 */
[----:B------:R-:W4:Y:S01]  /*03c0*/  LDC R15, c[0x0][0x140] ;  /* 0x00005000ff0f7b82 */ /* 0x000f220000000800 */
[----:B------:R-:W-:-:S02]  /*03d0*/  VIADD R36, R10, 0xffffffff ;  /* 0xffffffff0a247836 */ /* 0x000fc40000000000 */
[----:B------:R-:W-:Y:S01]  /*03e0*/  SHF.R.S32.HI R8, RZ, 0x1f, R5 ;  /* 0x0000001fff087819 */ /* 0x000fe20000011405 */
[----:B------:R-:W-:Y:S02]  /*03f0*/  IMAD.MOV.U32 R57, RZ, RZ, 0x1 ;  /* 0x00000001ff397424 */ /* 0x000fe400078e00ff */
[----:B------:R-:W-:Y:S02]  /*0400*/  ISETP.GE.U32.AND P6, PT, R36, 0x2, PT ;  /* 0x000000022400780c */ /* 0x000fe40003fc6070 */
[----:B-----5:R-:W-:Y:S01]  /*0410*/  ISETP.NE.OR P0, PT, R12, RZ, !P0 ;  /* 0x000000ff0c00720c */ /* 0x020fe20004705670 */
[----:B------:R-:W5:Y:S01]  /*0420*/  LDC R25, c[0x0][0x148] ;  /* 0x00005200ff197b82 */ /* 0x000f620000000800 */
[----:B-1----:R-:W-:Y:S02]  /*0430*/  I2FP.F32.U32 R12, UR12 ;  /* 0x0000000c000c7c45 */ /* 0x002fe40008201000 */
[----:B------:R-:W-:Y:S02]  /*0440*/  LEA.HI R3, R8, R5, RZ, 0x3 ;  /* 0x0000000508037211 */ /* 0x000fe400078f18ff */
[----:B--2---:R-:W-:Y:S01]  /*0450*/  ISETP.NE.OR P1, PT, R11, RZ, !P1 ;  /* 0x000000ff0b00720c */ /* 0x004fe20004f25670 */
[----:B------:R-:W-:Y:S01]  /*0460*/  FMUL R13, R12, UR4 ;  /* 0x000000040c0d7c20 */ /* 0x000fe20008400000 */
[--C-:B------:R-:W-:Y:S01]  /*0470*/  SHF.R.S32.HI R0, RZ, 0x3, R3.reuse ;  /* 0x00000003ff007819 */ /* 0x100fe20000011403 */
[----:B------:R-:W-:Y:S01]  /*0480*/  ULDC UR4, c[0x0][0x154] ;  /* 0x0000550000047ab9 */ /* 0x000fe20000000800 */
[----:B------:R-:W-:-:S02]  /*0490*/  SHF.R.S32.HI R3, RZ, 0x1f, R3 ;  /* 0x0000001fff037819 */ /* 0x000fc40000011403 */
[----:B------:R-:W-:Y:S01]  /*04a0*/  SHF.R.S32.HI R12, RZ, 0x1f, R9 ;  /* 0x0000001fff0c7819 */ /* 0x000fe20000011409 */
[----:B------:R-:W1:Y:S01]  /*04b0*/  F2I.U32.TRUNC.NTZ R13, R13 ;  /* 0x0000000d000d7305 */ /* 0x000e62000020f000 */
[----:B------:R-:W-:Y:S01]  /*04c0*/  LEA.HI R11, R3, R0, RZ, 0x2 ;  /* 0x00000000030b7211 */ /* 0x000fe200078f10ff */
[----:B------:R-:W-:Y:S01]  /*04d0*/  VOTEU.ALL UP1, P0 ;  /* 0x00000000003f7886 */ /* 0x000fe20000020000 */
[----:B------:R-:W-:Y:S01]  /*04e0*/  LEA.HI R12, R12, R9, RZ, 0x2 ;  /* 0x000000090c0c7211 */ /* 0x000fe200078f10ff */
[----:B------:R-:W-:Y:S01]  /*04f0*/  VOTEU.ALL UP0, P0 ;  /* 0x00000000003f7886 */ /* 0x000fe20000000000 */
[----:B------:R-:W-:Y:S01]  /*0500*/  SHF.R.S32.HI R3, RZ, 0x1f, R2 ;  /* 0x0000001fff037819 */ /* 0x000fe20000011402 */
[----:B------:R-:W-:Y:S01]  /*0510*/  VOTEU.ALL UP2, P1 ;  /* 0x00000000003f7886 */ /* 0x000fe20000840000 */
[----:B------:R-:W-:Y:S01]  /*0520*/  LOP3.LUT R11, R11, 0xfffffffc, RZ, 0xc0, !PT ;  /* 0xfffffffc0b0b7812 */ /* 0x000fe200078ec0ff */
[----:B------:R-:W2:Y:S01]  /*0530*/  @!UP1 S2UR UR7, SR_CgaCtaId ;  /* 0x00000000000799c3 */ /* 0x000ea20000008800 */
[----:B------:R-:W-:Y:S01]  /*0540*/  LOP3.LUT R12, R12, 0x3ffffffc, RZ, 0xc0, !PT ;  /* 0x3ffffffc0c0c7812 */ /* 0x000fe200078ec0ff */
[----:B------:R-:W-:Y:S01]  /*0550*/  @!UP1 UMOV UR6, 0x400 ;  /* 0x0000040000069882 */ /* 0x000fe20000000000 */
[----:B------:R-:W-:Y:S01]  /*0560*/  LEA.HI R3, R3, R2, RZ, 0x2 ;  /* 0x0000000203037211 */ /* 0x000fe200078f10ff */
[----:B------:R-:W-:Y:S01]  /*0570*/  IMAD.IADD R11, R0, 0x1, -R11 ;  /* 0x00000001000b7824 */ /* 0x000fe200078e0a0b */
[----:B------:R-:W-:Y:S01]  /*0580*/  @!UP2 UMOV UR9, 0x400 ;  /* 0x000004000009a882 */ /* 0x000fe20000000000 */
[----:B------:R-:W-:Y:S01]  /*0590*/  IMAD.IADD R12, R9, 0x1, -R12 ;  /* 0x00000001090c7824 */ /* 0x000fe200078e0a0c */
[----:B------:R-:W-:Y:S01]  /*05a0*/  LOP3.LUT R3, R3, 0xfffffffc, RZ, 0xc0, !PT ;  /* 0xfffffffc03037812 */ /* 0x000fe200078ec0ff */
[----:B------:R-:W5:Y:S01]  /*05b0*/  @!UP2 S2UR UR10, SR_CgaCtaId ;  /* 0x00000000000aa9c3 */ /* 0x000f620000008800 */
[----:B-1----:R-:W-:Y:S01]  /*05c0*/  IMAD.MOV R13, RZ, RZ, -R13 ;  /* 0x000000ffff0d7224 */ /* 0x002fe200078e0a0d */
[----:B------:R-:W-:Y:S01]  /*05d0*/  VOTEU.ALL UP3, P1 ;  /* 0x00000000003f7886 */ /* 0x000fe20000860000 */
[----:B------:R-:W-:Y:S01]  /*05e0*/  IMAD R11, R12, 0x4, R11 ;  /* 0x000000040c0b7824 */ /* 0x000fe200078e020b */
[----:B------:R-:W-:Y:S01]  /*05f0*/  VOTEU.ALL UP4, P1 ;  /* 0x00000000003f7886 */ /* 0x000fe20000880000 */
[----:B------:R-:W-:Y:S01]  /*0600*/  IMAD.IADD R9, R2, 0x1, -R3 ;  /* 0x0000000102097824 */ /* 0x000fe200078e0a03 */
[----:B0-----:R-:W-:Y:S01]  /*0610*/  I2FP.F32.U32 R2, R6 ;  /* 0x0000000600027245 */ /* 0x001fe20000201000 */
[----:B---3--:R-:W-:Y:S01]  /*0620*/  IMAD R21, R14, R13, UR12 ;  /* 0x0000000c0e157e24 */ /* 0x008fe2000f8e020d */
[C---:B------:R-:W-:Y:S01]  /*0630*/  LEA.HI R0, R11.reuse, R11, RZ, 0x1 ;  /* 0x0000000b0b007211 */ /* 0x040fe200078f08ff */
[C---:B------:R-:W-:Y:S01]  /*0640*/  IMAD.SHL.U32 R56, R11.reuse, 0x4, RZ ;  /* 0x000000040b387824 */ /* 0x040fe200078e00ff */
[----:B------:R-:W-:Y:S01]  /*0650*/  VOTEU.ALL UP5, P1 ;  /* 0x00000000003f7886 */ /* 0x000fe200008a0000 */
[----:B------:R-:W-:Y:S01]  /*0660*/  FMUL R2, R2, UR4 ;  /* 0x0000000402027c20 */ /* 0x000fe20008400000 */
[----:B------:R-:W-:Y:S01]  /*0670*/  LOP3.LUT R0, R0, 0xfffffffe, RZ, 0xc0, !PT ;  /* 0xfffffffe00007812 */ /* 0x000fe200078ec0ff */
[----:B------:R-:W-:Y:S01]  /*0680*/  UMOV UR4, 0x20 ;  /* 0x0000002000047882 */ /* 0x000fe20000000000 */
[----:B------:R-:W-:Y:S01]  /*0690*/  LOP3.LUT R56, R11, 0xc, R56, 0x78, !PT ;  /* 0x0000000c0b387812 */ /* 0x000fe200078e7838 */
[----:B------:R-:W-:-:S04]  /*06a0*/  @!UP1 UIADD3 UR4, -UR4, 0x100000, URZ ;  /* 0x0010000004049890 */ /* 0x000fc8000fffe13f */
[----:B------:R-:W-:Y:S02]  /*06b0*/  @!UP1 USHF.L.U32 UR5, UR4, 0xb, URZ ;  /* 0x0000000b04059899 */ /* 0x000fe4000800063f */
[----:B------:R-:W-:Y:S01]  /*06c0*/  @!UP1 USHF.L.U32 UR4, UR4, 0x1, URZ ;  /* 0x0000000104049899 */ /* 0x000fe2000800063f */
[----:B----4-:R-:W-:Y:S01]  /*06d0*/  ISETP.EQ.U32.AND P2, PT, R15, 0x1, PT ;  /* 0x000000010f00780c */ /* 0x010fe20003f42070 */
[----:B------:R-:W-:Y:S01]  /*06e0*/  IMAD.IADD R0, R11, 0x1, -R0 ;  /* 0x000000010b007824 */ /* 0x000fe200078e0a00 */
[----:B------:R-:W0:Y:S01]  /*06f0*/  F2I.U32.TRUNC.NTZ R2, R2 ;  /* 0x0000000200027305 */ /* 0x000e22000020f000 */
[----:B--2---:R-:W-:Y:S01]  /*0700*/  @!UP1 ULEA UR8, UR7, UR6, 0x18 ;  /* 0x0000000607089291 */ /* 0x004fe2000f8ec03f */
[----:B------:R-:W-:Y:S01]  /*0710*/  R2UR UR43, R16 ;  /* 0x00000000102b72ca */ /* 0x000fe200000e0000 */
[----:B------:R-:W-:-:S04]  /*0720*/  @!UP2 UIADD3 UR6, -UR11, 0x100000, URZ ;  /* 0x001000000b06a890 */ /* 0x000fc8000fffe13f */
[----:B------:R-:W-:Y:S02]  /*0730*/  @!UP2 USHF.L.U32 UR7, UR6, 0xb, URZ ;  /* 0x0000000b0607a899 */ /* 0x000fe4000800063f */
[----:B------:R-:W-:Y:S01]  /*0740*/  @!UP2 USHF.L.U32 UR6, UR6, 0x1, URZ ;  /* 0x000000010606a899 */ /* 0x000fe2000800063f */
[----:B------:R-:W-:Y:S01]  /*0750*/  ISETP.NE.AND P3, PT, R0, R21, PT ;  /* 0x000000150000720c */ /* 0x000fe20003f65270 */
[----:B------:R-:W-:Y:S01]  /*0760*/  VOTEU.ALL UP1, P0 ;  /* 0x00000000003f7886 */ /* 0x000fe20000020000 */
[----:B-----5:R-:W-:Y:S01]  /*0770*/  @!UP2 ULEA UR9, UR10, UR9, 0x18 ;  /* 0x000000090a09a291 */ /* 0x020fe2000f8ec03f */
[----:B------:R-:W-:Y:S01]  /*0780*/  LOP3.LUT P0, RZ, R5, 0x7, RZ, 0xc0, !PT ;  /* 0x0000000705ff7812 */ /* 0x000fe2000780c0ff */
[----:B------:R-:W-:Y:S01]  /*0790*/  VOTEU.ALL UP2, P1 ;  /* 0x00000000003f7886 */ /* 0x000fe20000840000 */
[----:B------:R-:W-:Y:S02]  /*07a0*/  ISETP.NE.AND P1, PT, R9, 0x3, PT ;  /* 0x000000030900780c */ /* 0x000fe40003f25270 */
[----:B------:R-:W-:-:S02]  /*07b0*/  ISETP.LT.U32.AND P0, PT, R56, 0x8, !P0 ;  /* 0x000000083800780c */ /* 0x000fc40004701070 */
[----:B------:R-:W-:Y:S01]  /*07c0*/  ISETP.EQ.OR P1, PT, R9, RZ, !P1 ;  /* 0x000000ff0900720c */ /* 0x000fe20004f22670 */
[----:B------:R-:W1:Y:S02]  /*07d0*/  FENCE.VIEW.ASYNC.S ;  /* 0x00000000000073c6 */ /* 0x000e640000000000 */
[----:B-1----:R1:W2:Y:S01]  /*07e0*/  @!UP0 SYNCS.EXCH.64 URZ, [UR8+0x60], UR4 ;  /* 0x00006004083f85b2 */ /* 0x0022a20008000100 */
[----:B0-----:R-:W-:Y:S01]  /*07f0*/  IMAD.MOV R20, RZ, RZ, -R2 ;  /* 0x000000ffff147224 */ /* 0x001fe200078e0a02 */
[----:B------:R-:W-:-:S03]  /*0800*/  @P3 LEA.HI R0, R56, R56, RZ, 0x1 ;  /* 0x0000003838003211 */ /* 0x000fc600078f08ff */
[----:B------:R-:W-:Y:S01]  /*0810*/  IMAD R3, R25, R20, R6 ;  /* 0x0000001419037224 */ /* 0x000fe200078e0206 */
[----:B------:R-:W-:Y:S02]  /*0820*/  ISETP.EQ.AND P1, PT, R10, RZ, P1 ;  /* 0x000000ff0a00720c */ /* 0x000fe40000f22270 */
[----:B------:R-:W-:Y:S02]  /*0830*/  @P3 SHF.R.S32.HI R0, RZ, 0x1, R0 ;  /* 0x00000001ff003819 */ /* 0x000fe40000011400 */
[----:B------:R-:W-:Y:S02]  /*0840*/  SEL R23, RZ, 0x1, !P1 ;  /* 0x00000001ff177807 */ /* 0x000fe40004800000 */
[----:B------:R-:W-:Y:S02]  /*0850*/  @P3 ISETP.NE.AND P5, PT, R0, R3, PT ;  /* 0x000000030000320c */ /* 0x000fe40003fa5270 */
[----:B------:R-:W-:Y:S01]  /*0860*/  SEL R0, RZ, 0x1, !P0 ;  /* 0x00000001ff007807 */ /* 0x000fe20004000000 */
[----:B------:R1:W0:Y:S01]  /*0870*/  @!UP1 SYNCS.EXCH.64 URZ, [UR8+0x68], UR4 ;  /* 0x00006804083f95b2 */ /* 0x0002220008000100 */
[----:B------:R-:W-:Y:S01]  /*0880*/  NOP ;  /* 0x0000000000007918 */ /* 0x000fe20000000000 */
[----:B------:R-:W-:-:S02]  /*0890*/  @P3 SEL R57, RZ, 0x1, P5 ;  /* 0x00000001ff393807 */ /* 0x000fc40002800000 */
[----:B------:R-:W-:Y:S02]  /*08a0*/  SEL R23, R23, 0x2, P6 ;  /* 0x0000000217177807 */ /* 0x000fe40003000000 */
[----:B------:R-:W-:Y:S01]  /*08b0*/  LOP3.LUT R57, R57, R0, RZ, 0xc0, !PT ;  /* 0x0000000039397212 */ /* 0x000fe200078ec0ff */
[----:B------:R1:W3:Y:S01]  /*08c0*/  @!UP2 SYNCS.EXCH.64 URZ, [UR9+0x40], UR6 ;  /* 0x00004006093fa5b2 */ /* 0x0002e20008000100 */
[----:B------:R1:W4:Y:S01]  /*08d0*/  @!UP3 SYNCS.EXCH.64 URZ, [UR9+0x48], UR6 ;  /* 0x00004806093fb5b2 */ /* 0x0003220008000100 */
[----:B------:R1:W0:Y:S01]  /*08e0*/  @!UP4 SYNCS.EXCH.64 URZ, [UR9+0x50], UR6 ;  /* 0x00005006093fc5b2 */ /* 0x0002220008000100 */
[----:B------:R1:W0:Y:S01]  /*08f0*/  @!UP5 SYNCS.EXCH.64 URZ, [UR9+0x58], UR6 ;  /* 0x00005806093fd5b2 */ /* 0x0002220008000100 */
[----:B------:R-:W-:Y:S01]  /*0900*/  NOP ;  /* 0x0000000000007918 */ /* 0x000fe20000000000 */
[----:B-12---:R-:W-:Y:S05]  /*0910*/  @!P2 BRA `(.L_x_3) ;  /* 0x000000000008a947 */ /* 0x006fea0003800000 */
[----:B0--34-:R-:W-:Y:S01]  /*0920*/  UCGABAR_ARV ;  /* 0x00000000000079c7 */ /* 0x019fe20008000000 */
[----:B------:R-:W-:Y:S05]  /*0930*/  BRA `(.L_x_4) ;  /* 0x0000000000047947 */ /* 0x000fea0003800000 */
.L_x_3:
[----:B0--34-:R-:W-:Y:S01]  /*0940*/  NOP ;  /* 0x0000000000007918 */ /* 0x019fe20000000000 */
.L_x_4:
[----:B------:R-:W-:Y:S01]  /*0950*/  ULDC.64 UR4, c[0x0][0x598] ;  /* 0x0001660000047ab9 */ /* 0x000fe20000000a00 */
[----:B------:R-:W-:Y:S01]  /*0960*/  ULDC.64 UR48, c[0x0][0x208] ;  /* 0x0000820000307ab9 */ /* 0x000fe20000000a00 */
[----:B------:R-:W-:-:S04]  /*0970*/  ISETP.NE.U32.AND P0, PT, RZ, UR4, PT ;  /* 0x00000004ff007c0c */ /* 0x000fc8000bf05070 */
[----:B------:R-:W-:-:S13]  /*0980*/  ISETP.NE.AND.EX P0, PT, RZ, UR5, PT, P0 ;  /* 0x00000005ff007c0c */ /* 0x000fda000bf05300 */
[----:B------:R-:W-:Y:S05]  /*0990*/  @!P0 BRA `(.L_x_5) ;  /* 0x00000000001c8947 */ /* 0x000fea0003800000 */
[----:B------:R-:W0:Y:S02]  /*09a0*/  LDC.64 R2, c[0x0][0x598] ;  /* 0x00016600ff027b82 */ /* 0x000e240000000a00 */
[----:B0-----:R-:W2:Y:S02]  /*09b0*/  LDG.E.64 R2, desc[UR48][R2.64] ;  /* 0x0000003002027981 */ /* 0x001ea4000c1e1b00 */
[----:B--2---:R-:W-:-:S04]  /*09c0*/  ISETP.NE.U32.AND P0, PT, R2, RZ, PT ;  /* 0x000000ff0200720c */ /* 0x004fc80003f05070 */
[----:B------:R-:W-:-:S13]  /*09d0*/  ISETP.NE.AND.EX P0, PT, R3, RZ, PT, P0 ;  /* 0x000000ff0300720c */ /* 0x000fda0003f05300 */
[----:B------:R-:W-:Y:S05]  /*09e0*/  @!P0 BRA `(.L_x_5) ;  /* 0x0000000000088947 */ /* 0x000fea0003800000 */
[----:B------:R0:W5:Y:S01]  /*09f0*/  LD.E R58, desc[UR48][R2.64] ;  /* 0x00000030023a7980 */ /* 0x000162000c101900 */
[----:B------:R-:W-:Y:S05]  /*0a00*/  BRA `(.L_x_6) ;  /* 0x0000000000247947 */ /* 0x000fea0003800000 */
.L_x_5:
[----:B------:R-:W-:Y:S02]  /*0a10*/  ULDC.64 UR4, c[0x0][0x588] ;  /* 0x0001620000047ab9 */ /* 0x000fe40000000a00 */
[----:B------:R-:W-:-:S04]  /*0a20*/  ISETP.NE.U32.AND P0, PT, RZ, UR4, PT ;  /* 0x00000004ff007c0c */ /* 0x000fc8000bf05070 */
[----:B------:R-:W-:-:S13]  /*0a30*/  ISETP.NE.AND.EX P0, PT, RZ, UR5, PT, P0 ;  /* 0x00000005ff007c0c */ /* 0x000fda000bf05300 */
[----:B------:R-:W-:Y:S05]  /*0a40*/  @!P0 BRA `(.L_x_7) ;  /* 0x00000000000c8947 */ /* 0x000fea0003800000 */
[----:B------:R-:W0:Y:S02]  /*0a50*/  LDC.64 R58, c[0x0][0x588] ;  /* 0x00016200ff3a7b82 */ /* 0x000e240000000a00 */
[----:B0-----:R1:W5:Y:S01]  /*0a60*/  LDG.E R58, desc[UR48][R58.64] ;  /* 0x000000303a3a7981 */ /* 0x001362000c1e1900 */
[----:B------:R-:W-:Y:S05]  /*0a70*/  BRA `(.L_x_6) ;  /* 0x0000000000087947 */ /* 0x000fea0003800000 */
.L_x_7:
[----:B------:R-:W-:Y:S02]  /*0a80*/  ULDC UR4, c[0x0][0x580] ;  /* 0x0001600000047ab9 */ /* 0x000fe40000000800 */
[----:B------:R-:W-:-:S07]  /*0a90*/  IMAD.U32 R58, RZ, RZ, UR4 ;  /* 0x00000004ff3a7e24 */ /* 0x000fce000f8e00ff */
.L_x_6:
[----:B------:R-:W-:Y:S02]  /*0aa0*/  ULDC.64 UR4, c[0x0][0x5a0] ;  /* 0x0001680000047ab9 */ /* 0x000fe40000000a00 */
[----:B------:R-:W-:-:S04]  /*0ab0*/  ISETP.NE.U32.AND P0, PT, RZ, UR4, PT ;  /* 0x00000004ff007c0c */ /* 0x000fc8000bf05070 */
[----:B------:R-:W-:-:S13]  /*0ac0*/  ISETP.NE.AND.EX P0, PT, RZ, UR5, PT, P0 ;  /* 0x00000005ff007c0c */ /* 0x000fda000bf05300 */
[----:B------:R-:W-:Y:S05]  /*0ad0*/  @!P0 BRA `(.L_x_8) ;  /* 0x00000000001c8947 */ /* 0x000fea0003800000 */
[----:B0-----:R-:W0:Y:S02]  /*0ae0*/  LDC.64 R2, c[0x0][0x5a0] ;  /* 0x00016800ff027b82 */ /* 0x001e240000000a00 */
[----:B0-----:R-:W2:Y:S02]  /*0af0*/  LDG.E.64 R2, desc[UR48][R2.64] ;  /* 0x0000003002027981 */ /* 0x001ea4000c1e1b00 */
[----:B--2---:R-:W-:-:S04]  /*0b00*/  ISETP.NE.U32.AND P0, PT, R2, RZ, PT ;  /* 0x000000ff0200720c */ /* 0x004fc80003f05070 */
[----:B------:R-:W-:-:S13]  /*0b10*/  ISETP.NE.AND.EX P0, PT, R3, RZ, PT, P0 ;  /* 0x000000ff0300720c */ /* 0x000fda0003f05300 */
[----:B------:R-:W-:Y:S05]  /*0b20*/  @!P0 BRA `(.L_x_8) ;  /* 0x0000000000088947 */ /* 0x000fea0003800000 */
[----:B-1----:R0:W5:Y:S01]  /*0b30*/  LD.E R59, desc[UR48][R2.64] ;  /* 0x00000030023b7980 */ /* 0x002162000c101900 */
[----:B------:R-:W-:Y:S05]  /*0b40*/  BRA `(.L_x_9) ;  /* 0x0000000000247947 */ /* 0x000fea0003800000 */
.L_x_8:
[----:B------:R-:W-:Y:S02]  /*0b50*/  ULDC.64 UR4, c[0x0][0x590] ;  /* 0x0001640000047ab9 */ /* 0x000fe40000000a00 */
[----:B------:R-:W-:-:S04]  /*0b60*/  ISETP.NE.U32.AND P0, PT, RZ, UR4, PT ;  /* 0x00000004ff007c0c */ /* 0x000fc8000bf05070 */
[----:B------:R-:W-:-:S13]  /*0b70*/  ISETP.NE.AND.EX P0, PT, RZ, UR5, PT, P0 ;  /* 0x00000005ff007c0c */ /* 0x000fda000bf05300 */
[----:B------:R-:W-:Y:S05]  /*0b80*/  @!P0 BRA `(.L_x_10) ;  /* 0x00000000000c8947 */ /* 0x000fea0003800000 */
[----:B0-----:R-:W1:Y:S02]  /*0b90*/  LDC.64 R2, c[0x0][0x590] ;  /* 0x00016400ff027b82 */ /* 0x001e640000000a00 */
[----:B-1----:R1:W5:Y:S01]  /*0ba0*/  LDG.E R59, desc[UR48][R2.64] ;  /* 0x00000030023b7981 */ /* 0x002362000c1e1900 */
[----:B------:R-:W-:Y:S05]  /*0bb0*/  BRA `(.L_x_9) ;  /* 0x0000000000087947 */ /* 0x000fea0003800000 */
.L_x_10:
[----:B------:R-:W-:Y:S02]  /*0bc0*/  ULDC UR4, c[0x0][0x584] ;  /* 0x0001610000047ab9 */ /* 0x000fe40000000800 */
[----:B-1----:R-:W-:-:S07]  /*0bd0*/  IMAD.U32 R59, RZ, RZ, UR4 ;  /* 0x00000004ff3b7e24 */ /* 0x002fce000f8e00ff */
.L_x_9:
[----:B01----:R-:W0:Y:S01]  /*0be0*/  LDC R2, c[0x0][0x65c] ;  /* 0x00019700ff027b82 */ /* 0x003e220000000800 */
[----:B------:R-:W-:Y:S01]  /*0bf0*/  ULDC UR6, c[0x0][0x28c] ;  /* 0x0000a30000067ab9 */ /* 0x000fe20000000800 */
[----:B------:R-:W-:Y:S01]  /*0c00*/  ISETP.NE.AND P0, PT, R10, 0x2, PT ;  /* 0x000000020a00780c */ /* 0x000fe20003f05270 */
[----:B------:R-:W-:Y:S01]  /*0c10*/  UIADD3 UR6, UR6, 0x7f, URZ ;  /* 0x0000007f06067890 */ /* 0x000fe2000fffe03f */
[----:B------:R-:W-:Y:S01]  /*0c20*/  IMAD.U32 R10, RZ, RZ, UR12 ;  /* 0x0000000cff0a7e24 */ /* 0x000fe2000f8e00ff */
[----:B------:R-:W-:Y:S01]  /*0c30*/  UMOV UR36, URZ ;  /* 0x0000003f00247c82 */ /* 0x000fe20008000000 */
[----:B------:R-:W-:Y:S01]  /*0c40*/  UMOV UR38, URZ ;  /* 0x0000003f00267c82 */ /* 0x000fe20008000000 */
[----:B------:R-:W-:Y:S01]  /*0c50*/  USHF.R.S32.HI UR7, URZ, 0x1f, UR6 ;  /* 0x0000001f3f077899 */ /* 0x000fe20008011406 */
[----:B------:R-:W-:-:S03]  /*0c60*/  ULDC.64 UR8, c[0x0][0x650] ;  /* 0x0001940000087ab9 */ /* 0x000fc60000000a00 */
[----:B------:R-:W-:-:S04]  /*0c70*/  ULEA.HI UR7, UR7, UR6, URZ, 0x7 ;  /* 0x0000000607077291 */ /* 0x000fc8000f8f383f */
[----:B------:R-:W-:Y:S01]  /*0c80*/  USHF.R.S32.HI UR37, URZ, 0x7, UR7 ;  /* 0x000000073f257899 */ /* 0x000fe20008011407 */
[----:B0-----:R-:W-:-:S13]  /*0c90*/  ISETP.NE.AND P1, PT, R2, 0x1, PT ;  /* 0x000000010200780c */ /* 0x001fda0003f25270 */
[----:B------:R-:W0:Y:S01]  /*0ca0*/  @P1 LDC R17, c[0x0][0x10] ;  /* 0x00000400ff111b82 */ /* 0x000e220000000800 */
[----:B------:R-:W-:Y:S02]  /*0cb0*/  @P1 IMAD.MOV.U32 R7, RZ, RZ, RZ ;  /* 0x000000ffff071224 */ /* 0x000fe400078e00ff */
[----:B------:R-:W-:-:S05]  /*0cc0*/  @P1 IMAD.MOV.U32 R11, RZ, RZ, RZ ;  /* 0x000000ffff0b1224 */ /* 0x000fca00078e00ff */
[----:B------:R-:W1:Y:S01]  /*0cd0*/  @!P1 LDC R3, c[0x0][0xc] ;  /* 0x00000300ff039b82 */ /* 0x000e620000000800 */
[----:B------:R-:W-:Y:S01]  /*0ce0*/  ULDC UR4, c[0x0][0xc] ;  /* 0x0000030000047ab9 */ /* 0x000fe20000000800 */
[----:B------:R-:W-:Y:S02]  /*0cf0*/  ULDC UR5, c[0x0][0x10] ;  /* 0x0000040000057ab9 */ /* 0x000fe40000000800 */
[----:B------:R-:W-:-:S04]  /*0d00*/  UIMAD.WIDE.U32 UR4, UR4, UR5, URZ ;  /* 0x00000005040472a5 */ /* 0x000fc8000f8e003f */
[----:B------:R-:W2:Y:S01]  /*0d10*/  LDC R0, c[0x0][0x14] ;  /* 0x00000500ff007b82 */ /* 0x000ea20000000800 */
[----:B0-----:R-:W-:-:S04]  /*0d20*/  @P1 IMAD.WIDE.U32 R16, R17, UR12, R6 ;  /* 0x0000000c11101c25 */ /* 0x001fc8000f8e0006 */
[----:B------:R-:W-:Y:S02]  /*0d30*/  @P1 IMAD.IADD R17, R17, 0x1, R11 ;  /* 0x0000000111111824 */ /* 0x000fe400078e020b */
[----:B------:R-:W-:Y:S02]  /*0d40*/  IMAD.MOV.U32 R11, RZ, RZ, RZ ;  /* 0x000000ffff0b7224 */ /* 0x000fe400078e00ff */
[----:B-1----:R-:W-:-:S04]  /*0d50*/  @!P1 IMAD.WIDE.U32 R10, R6, R3, R10 ;  /* 0x00000003060a9225 */ /* 0x002fc800078e000a */
[----:B------:R-:W-:Y:S02]  /*0d60*/  @!P1 IMAD.MOV.U32 R16, RZ, RZ, R10 ;  /* 0x000000ffff109224 */ /* 0x000fe400078e000a */
[----:B--2---:R-:W-:-:S04]  /*0d70*/  IMAD.WIDE.U32 R12, R0, UR4, RZ ;  /* 0x00000004000c7c25 */ /* 0x004fc8000f8e00ff */
[----:B------:R-:W-:Y:S01]  /*0d80*/  IMAD R3, R0, UR5, RZ ;  /* 0x0000000500037c24 */ /* 0x000fe2000f8e02ff */
[----:B------:R0:W-:Y:S01]  /*0d90*/  STL.64 [R1], R12 ;  /* 0x0000000c01007387 */ /* 0x0001e20000100a00 */
[----:B------:R-:W-:Y:S02]  /*0da0*/  @!P1 IMAD.MOV.U32 R17, RZ, RZ, R11 ;  /* 0x000000ffff119224 */ /* 0x000fe400078e000b */
[----:B------:R-:W-:Y:S01]  /*0db0*/  IMAD.IADD R0, R13, 0x1, R3 ;  /* 0x000000010d007824 */ /* 0x000fe200078e0203 */
[----:B------:R-:W-:Y:S06]  /*0dc0*/  @P0 BRA `(.L_x_11) ;  /* 0x0000000000200947 */ /* 0x000fec0003800000 */
[----:B------:R-:W-:Y:S01]  /*0dd0*/  UISETP.GE.U32.AND UP0, UPT, UR37, 0x3, UPT ;  /* 0x000000032500788c */ /* 0x000fe2000bf06070 */
[----:B------:R-:W-:Y:S01]  /*0de0*/  IADD3 R16, P0, R16, R12, RZ ;  /* 0x0000000c10107210 */ /* 0x000fe20007f1e0ff */
[----:B------:R-:W-:Y:S01]  /*0df0*/  UIMAD.WIDE.U32 UR4, UR37, -0x55555555, URZ ;  /* 0xaaaaaaab250478a5 */ /* 0x000fe2000f8e003f */
[----:B------:R-:W-:-:S03]  /*0e00*/  UMOV UR38, URZ ;  /* 0x0000003f00267c82 */ /* 0x000fc60008000000 */
[----:B------:R-:W-:Y:S01]  /*0e10*/  USHF.R.U32.HI UR4, URZ, 0x1, UR5 ;  /* 0x000000013f047899 */ /* 0x000fe20008011605 */
[----:B------:R-:W-:-:S03]  /*0e20*/  IMAD.X R17, R0, 0x1, R17, P0 ;  /* 0x0000000100117824 */ /* 0x000fc600000e0611 */
[----:B------:R-:W-:Y:S02]  /*0e30*/  UIMAD UR36, UR4, -0x3, UR37 ;  /* 0xfffffffd042478a4 */ /* 0x000fe4000f8e0225 */
[----:B------:R-:W-:-:S12]  /*0e40*/  @UP0 ULOP3.LUT UR38, UR4, 0x1, URZ, 0xc0, !UPT ;  /* 0x0000000104260892 */ /* 0x000fd8000f8ec03f */
.L_x_11:
[----:B------:R-:W-:Y:S01]  /*0e50*/  ISETP.GE.U32.AND P0, PT, R16, UR8, PT ;  /* 0x0000000810007c0c */ /* 0x000fe2000bf06070 */
[----:B------:R-:W-:Y:S01]  /*0e60*/  IMAD.MOV.U32 R22, RZ, RZ, -0x1 ;  /* 0xffffffffff167424 */ /* 0x000fe200078e00ff */
[----:B------:R-:W-:Y:S01]  /*0e70*/  PRMT R3, RZ, 0x7610, R3 ;  /* 0x00007610ff037816 */ /* 0x000fe20000000003 */
[----:B------:R-:W-:Y:S01]  /*0e80*/  IMAD.MOV.U32 R18, RZ, RZ, -0x1 ;  /* 0xffffffffff127424 */ /* 0x000fe200078e00ff */
[----:B------:R-:W-:Y:S01]  /*0e90*/  ISETP.GE.U32.AND.EX P0, PT, R17, UR9, PT, P0 ;  /* 0x0000000911007c0c */ /* 0x000fe2000bf06100 */
[----:B------:R-:W-:-:S12]  /*0ea0*/  IMAD.MOV.U32 R19, RZ, RZ, -0x1 ;  /* 0xffffffffff137424 */ /* 0x000fd800078e00ff */
[----:B------:R-:W-:Y:S05]  /*0eb0*/  @P0 BRA `(.L_x_12) ;  /* 0x0000000400280947 */ /* 0x000fea0003800000 */
[----:B------:R-:W1:Y:S01]  /*0ec0*/  LDC.64 R26, c[0x0][0x628] ;  /* 0x00018a00ff1a7b82 */ /* 0x000e620000000a00 */
[----:B------:R-:W-:Y:S02]  /*0ed0*/  IMAD.MOV.U32 R10, RZ, RZ, R16 ;  /* 0x000000ffff0a7224 */ /* 0x000fe400078e0010 */
[----:B------:R-:W-:-:S05]  /*0ee0*/  IMAD.MOV.U32 R11, RZ, RZ, R17 ;  /* 0x000000ffff0b7224 */ /* 0x000fca00078e0011 */
[----:B------:R-:W2:Y:S08]  /*0ef0*/  LDC R18, c[0x0][0x630] ;  /* 0x00018c00ff127b82 */ /* 0x000eb00000000800 */
[----:B------:R-:W3:Y:S01]  /*0f00*/  LDC.64 R28, c[0x0][0x620] ;  /* 0x00018800ff1c7b82 */ /* 0x000ee20000000a00 */
[----:B-1----:R-:W-:-:S04]  /*0f10*/  ISETP.NE.U32.AND P0, PT, R26, RZ, PT ;  /* 0x000000ff1a00720c */ /* 0x002fc80003f05070 */
[----:B------:R-:W-:-:S13]  /*0f20*/  ISETP.NE.AND.EX P0, PT, R27, RZ, PT, P0 ;  /* 0x000000ff1b00720c */ /* 0x000fda0003f05300 */
[----:B--23--:R-:W-:Y:S05]  /*0f30*/  @!P0 BRA `(.L_x_13) ;  /* 0x0000000000288947 */ /* 0x00cfea0003800000 */
[----:B------:R-:W1:Y:S02]  /*0f40*/  LDC R3, c[0x0][0x634] ;  /* 0x00018d00ff037b82 */ /* 0x000e640000000800 */
[----:B-1----:R-:W-:-:S05]  /*0f50*/  IADD3 R3, P0, R16, R3, RZ ;  /* 0x0000000310037210 */ /* 0x002fca0007f1e0ff */
[----:B------:R-:W-:-:S04]  /*0f60*/  IMAD.X R19, RZ, RZ, R17, P0 ;  /* 0x000000ffff137224 */ /* 0x000fc800000e0611 */
[----:B------:R-:W-:-:S04]  /*0f70*/  IMAD.WIDE.U32 R10, R19, R26, RZ ;  /* 0x0000001a130a7225 */ /* 0x000fc800078e00ff */
[----:B0-----:R-:W-:-:S04]  /*0f80*/  IMAD.WIDE.U32 R12, P0, R3, R27, R10 ;  /* 0x0000001b030c7225 */ /* 0x001fc8000780000a */
[----:B------:R-:W-:-:S04]  /*0f90*/  IMAD.WIDE.U32 R10, R3, R26, RZ ;  /* 0x0000001a030a7225 */ /* 0x000fc800078e00ff */
[----:B------:R-:W-:Y:S01]  /*0fa0*/  IMAD.X R15, RZ, RZ, RZ, P0 ;  /* 0x000000ffff0f7224 */ /* 0x000fe200000e06ff */
[----:B------:R-:W-:Y:S01]  /*0fb0*/  IADD3 RZ, P0, R11, R12, RZ ;  /* 0x0000000c0bff7210 */ /* 0x000fe20007f1e0ff */
[----:B------:R-:W-:-:S04]  /*0fc0*/  IMAD.MOV.U32 R14, RZ, RZ, R13 ;  /* 0x000000ffff0e7224 */ /* 0x000fc800078e000d */
[----:B------:R-:W-:-:S08]  /*0fd0*/  IMAD.WIDE.U32.X R10, R19, R27, R14, P0 ;  /* 0x0000001b130a7225 */ /* 0x000fd000000e040e */
.L_x_13:
[----:B------:R-:W1:Y:S01]  /*0fe0*/  LDC.64 R32, c[0x0][0x640] ;  /* 0x00019000ff207b82 */ /* 0x000e620000000a00 */
[-CC-:B------:R-:W-:Y:S02]  /*0ff0*/  SHF.R.U64 R30, R10, R18.reuse, R11.reuse ;  /* 0x000000120a1e7219 */ /* 0x180fe4000000120b */
[----:B------:R-:W-:Y:S02]  /*1000*/  SHF.R.U32.HI R3, RZ, R18, R11 ;  /* 0x00000012ff037219 */ /* 0x000fe4000001160b */
[----:B0-----:R-:W-:-:S03]  /*1010*/  IADD3 R13, P0, RZ, -R30, RZ ;  /* 0x8000001eff0d7210 */ /* 0x001fc60007f1e0ff */
[----:B------:R-:W0:Y:S02]  /*1020*/  LDC R14, c[0x0][0x618] ;  /* 0x00018600ff0e7b82 */ /* 0x000e240000000800 */
[----:B------:R-:W-:Y:S02]  /*1030*/  IMAD.X R3, RZ, RZ, ~R3, P0 ;  /* 0x000000ffff037224 */ /* 0x000fe400000e0e03 */
[----:B------:R-:W-:-:S04]  /*1040*/  IMAD.WIDE.U32 R10, R13, R28, R16 ;  /* 0x0000001c0d0a7225 */ /* 0x000fc800078e0010 */
[----:B------:R-:W2:Y:S01]  /*1050*/  LDC R15, c[0x0][0x608] ;  /* 0x00018200ff0f7b82 */ /* 0x000ea20000000800 */
[----:B------:R-:W-:Y:S02]  /*1060*/  IMAD R12, R3, R28, RZ ;  /* 0x0000001c030c7224 */ /* 0x000fe400078e02ff */
[----:B------:R-:W-:Y:S02]  /*1070*/  IMAD.MOV.U32 R28, RZ, RZ, 0x1 ;  /* 0x00000001ff1c7424 */ /* 0x000fe400078e00ff */
[----:B------:R-:W-:Y:S02]  /*1080*/  IMAD R3, R13, R29, R12 ;  /* 0x0000001d0d037224 */ /* 0x000fe400078e020c */
[----:B------:R-:W-:Y:S01]  /*1090*/  IMAD.MOV.U32 R12, RZ, RZ, -0x1 ;  /* 0xffffffffff0c7424 */ /* 0x000fe200078e00ff */
[----:B------:R-:W3:Y:S01]  /*10a0*/  LDC R31, c[0x0][0x658] ;  /* 0x00019600ff1f7b82 */ /* 0x000ee20000000800 */
[----:B------:R-:W-:Y:S01]  /*10b0*/  IMAD.IADD R3, R11, 0x1, R3 ;  /* 0x000000010b037824 */ /* 0x000fe200078e0203 */
[----:B-1----:R-:W-:-:S04]  /*10c0*/  ISETP.NE.U32.AND P0, PT, R32, RZ, PT ;  /* 0x000000ff2000720c */ /* 0x002fc80003f05070 */
[----:B------:R-:W-:Y:S02]  /*10d0*/  ISETP.NE.AND.EX P0, PT, R33, RZ, PT, P0 ;  /* 0x000000ff2100720c */ /* 0x000fe40003f05300 */
[----:B------:R-:W1:Y:S01]  /*10e0*/  LDC R24, c[0x0][0x600] ;  /* 0x00018000ff187b82 */ /* 0x000e620000000800 */
[-CC-:B0-----:R-:W-:Y:S02]  /*10f0*/  SHF.R.U64 R27, R10, R14.reuse, R3.reuse ;  /* 0x0000000e0a1b7219 */ /* 0x181fe40000001203 */
[----:B------:R-:W-:-:S05]  /*1100*/  SHF.R.U32.HI R10, RZ, R14, R3 ;  /* 0x0000000eff0a7219 */ /* 0x000fca0000011603 */
[----:B------:R-:W0:Y:S01]  /*1110*/  LDC R22, c[0x0][0x648] ;  /* 0x00019200ff167b82 */ /* 0x000e220000000800 */
[-CC-:B--2---:R-:W-:Y:S02]  /*1120*/  SHF.R.U64 R35, R27, R15.reuse, R10.reuse ;  /* 0x0000000f1b237219 */ /* 0x184fe4000000120a */
[----:B------:R-:W-:-:S05]  /*1130*/  SHF.R.U32.HI R10, RZ, R15, R10 ;  /* 0x0000000fff0a7219 */ /* 0x000fca000001160a */
[----:B------:R-:W2:Y:S01]  /*1140*/  LDC R26, c[0x0][0x638] ;  /* 0x00018e00ff1a7b82 */ /* 0x000ea20000000800 */
[-CC-:B---3--:R-:W-:Y:S02]  /*1150*/  SHF.R.U64 R34, R35, R31.reuse, R10.reuse ;  /* 0x0000001f23227219 */ /* 0x188fe4000000120a */
[-C--:B------:R-:W-:Y:S02]  /*1160*/  SHF.L.U32 R3, R12, R31.reuse, RZ ;  /* 0x0000001f0c037219 */ /* 0x080fe400000006ff */
[----:B------:R-:W-:Y:S01]  /*1170*/  SHF.R.U32.HI R11, RZ, R31, R10 ;  /* 0x0000001fff0b7219 */ /* 0x000fe2000001160a */
[----:B------:R-:W-:Y:S01]  /*1180*/  IMAD.MOV.U32 R10, RZ, RZ, R34 ;  /* 0x000000ffff0a7224 */ /* 0x000fe200078e0022 */
[----:B------:R-:W-:Y:S01]  /*1190*/  LOP3.LUT R18, RZ, R3, RZ, 0x33, !PT ;  /* 0x00000003ff127212 */ /* 0x000fe200078e33ff */
[----:B------:R-:W3:Y:S01]  /*11a0*/  LDC R29, c[0x0][0x610] ;  /* 0x00018400ff1d7b82 */ /* 0x000ee20000000800 */
[----:B------:R-:W-:Y:S05]  /*11b0*/  @!P0 BRA `(.L_x_14) ;  /* 0x0000000000288947 */ /* 0x000fea0003800000 */
[----:B------:R-:W4:Y:S02]  /*11c0*/  LDC R3, c[0x0][0x64c] ;  /* 0x00019300ff037b82 */ /* 0x000f240000000800 */
[----:B----4-:R-:W-:-:S05]  /*11d0*/  IADD3 R3, P0, R34, R3, RZ ;  /* 0x0000000322037210 */ /* 0x010fca0007f1e0ff */
[----:B------:R-:W-:-:S04]  /*11e0*/  IMAD.X R19, RZ, RZ, R11, P0 ;  /* 0x000000ffff137224 */ /* 0x000fc800000e060b */
[----:B------:R-:W-:-:S04]  /*11f0*/  IMAD.WIDE.U32 R10, R19, R32, RZ ;  /* 0x00000020130a7225 */ /* 0x000fc800078e00ff */
[----:B------:R-:W-:-:S04]  /*1200*/  IMAD.WIDE.U32 R12, P0, R3, R33, R10 ;  /* 0x00000021030c7225 */ /* 0x000fc8000780000a */
[----:B------:R-:W-:-:S04]  /*1210*/  IMAD.WIDE.U32 R10, R3, R32, RZ ;  /* 0x00000020030a7225 */ /* 0x000fc800078e00ff */
[----:B------:R-:W-:Y:S01]  /*1220*/  IMAD.X R15, RZ, RZ, RZ, P0 ;  /* 0x000000ffff0f7224 */ /* 0x000fe200000e06ff */
[----:B------:R-:W-:Y:S01]  /*1230*/  IADD3 RZ, P0, R11, R12, RZ ;  /* 0x0000000c0bff7210 */ /* 0x000fe20007f1e0ff */
[----:B------:R-:W-:-:S04]  /*1240*/  IMAD.MOV.U32 R14, RZ, RZ, R13 ;  /* 0x000000ffff0e7224 */ /* 0x000fc800078e000d */
[----:B------:R-:W-:-:S08]  /*1250*/  IMAD.WIDE.U32.X R10, R19, R33, R14, P0 ;  /* 0x00000021130a7225 */ /* 0x000fd000000e040e */
.L_x_14:
[----:B0-----:R-:W-:Y:S01]  /*1260*/  SHF.R.U64 R7, R10, R22, R11 ;  /* 0x000000160a077219 */ /* 0x001fe2000000120b */
[----:B-1----:R-:W-:Y:S01]  /*1270*/  VIADD R10, R24, 0xffffffff ;  /* 0xffffffff180a7836 */ /* 0x002fe20000000000 */
[----:B------:R-:W-:Y:S01]  /*1280*/  SHF.L.U32 R3, R28, R31, RZ ;  /* 0x0000001f1c037219 */ /* 0x000fe200000006ff */
[----:B------:R-:W-:Y:S01]  /*1290*/  @P1 IMAD R21, R25, R20, R6 ;  /* 0x0000001419151224 */ /* 0x000fe200078e0206 */
[----:B------:R-:W-:Y:S01]  /*12a0*/  LOP3.LUT R18, R35, R18, RZ, 0xc0, !PT ;  /* 0x0000001223127212 */ /* 0x000fe200078ec0ff */
[----:B------:R-:W-:Y:S02]  /*12b0*/  IMAD.MOV R11, RZ, RZ, -R7 ;  /* 0x000000ffff0b7224 */ /* 0x000fe400078e0a07 */
[----:B------:R-:W-:Y:S02]  /*12c0*/  IMAD.MOV.U32 R6, RZ, RZ, 0x1 ;  /* 0x00000001ff067424 */ /* 0x000fe400078e00ff */
[----:B------:R-:W-:Y:S01]  /*12d0*/  IMAD R18, R3, R7, R18 ;  /* 0x0000000703127224 */ /* 0x000fe200078e0212 */
[----:B------:R-:W-:Y:S01]  /*12e0*/  LOP3.LUT R7, R27, R10, RZ, 0xc0, !PT ;  /* 0x0000000a1b077212 */ /* 0x000fe200078ec0ff */
[----:B--2---:R-:W-:-:S02]  /*12f0*/  IMAD R3, R11, R26, R34 ;  /* 0x0000001a0b037224 */ /* 0x004fc400078e0222 */
[----:B---3--:R-:W-:Y:S02]  /*1300*/  IMAD R22, R18, R29, R21 ;  /* 0x0000001d12167224 */ /* 0x008fe400078e0215 */
[----:B------:R-:W-:Y:S01]  /*1310*/  IMAD R7, R3, R24, R7 ;  /* 0x0000001803077224 */ /* 0x000fe200078e0207 */
[----:B------:R-:W-:Y:S01]  /*1320*/  PRMT R3, R6, 0x7610, R3 ;  /* 0x0000761006037816 */ /* 0x000fe20000000003 */
[----:B------:R-:W-:-:S03]  /*1330*/  IMAD.MOV.U32 R19, RZ, RZ, R30 ;  /* 0x000000ffff137224 */ /* 0x000fc600078e001e */
[----:B------:R-:W-:Y:S02]  /*1340*/  SEL R18, R7, R22, !P1 ;  /* 0x0000001607127207 */ /* 0x000fe40004800000 */
[----:B------:R-:W-:-:S07]  /*1350*/  SEL R22, R22, R7, !P1 ;  /* 0x0000000716167207 */ /* 0x000fce0004800000 */
.L_x_12:
[----:B------:R-:W-:Y:S05]  /*1360*/  @!P2 BRA `(.L_x_15) ;  /* 0x00000000000ca947 */ /* 0x000fea0003800000 */
[----:B------:R-:W-:Y:S01]  /*1370*/  UCGABAR_WAIT ;  /* 0x0000000000007dc7 */ /* 0x000fe20008000000 */
[----:B------:R-:W-:Y:S01]  /*1380*/  CCTL.IVALL ;  /* 0x00000000ff00798f */ /* 0x000fe20002000000 */
[----:B------:R-:W-:Y:S05]  /*1390*/  BRA `(.L_x_16) ;  /* 0x0000000000047947 */ /* 0x000fea0003800000 */
.L_x_15:
[----:B------:R-:W-:Y:S06]  /*13a0*/  BAR.SYNC.DEFER_BLOCKING 0x0 ;  /* 0x0000000000007b1d */ /* 0x000fec0000010000 */
.L_x_16:
[----:B------:R-:W-:Y:S05]  /*13b0*/  @!P4 BRA `(.L_x_17) ;  /* 0x000000400098c947 */ /* 0x000fea0003800000 */
[----:B------:R-:W-:-:S13]  /*13c0*/  ISETP.GT.U32.AND P0, PT, R36, 0x1, PT ;  /* 0x000000012400780c */ /* 0x000fda0003f04070 */
[----:B------:R-:W-:Y:S05]  /*13d0*/  @P0 EXIT ;  /* 0x000000000000094d */ /* 0x000fea0003800000 */
.L_x_18:
[----:B------:R-:W-:-:S08]  /*13e0*/  NOP ;  /* 0x0000000000007918 */ /* 0x000fd00000000000 */
[----:B------:R-:W1:Y:S02]  /*13f0*/  USETMAXREG.TRY_ALLOC.CTAPOOL UP0, 0xe8 ;  /* 0x000000e8000079c8 */ /* 0x000e640008000600 */
[----:B-1----:R-:W-:-:S13]  /*1400*/  PLOP3.LUT P0, PT, PT, PT, UP0, 0x80, 0x0 ;  /* 0x000000000000781c */ /* 0x002fda0003f0f008 */
[----:B------:R-:W-:Y:S05]  /*1410*/  @!P0 BRA `(.L_x_18) ;  /* 0xfffffffc00f08947 */ /* 0x000fea000383ffff */
[----:B------:R-:W-:-:S13]  /*1420*/  LOP3.LUT P0, RZ, R3, 0xff, RZ, 0xc0, !PT ;  /* 0x000000ff03ff7812 */ /* 0x000fda000780c0ff */
[----:B------:R-:W-:Y:S05]  /*1430*/  @!P0 EXIT ;  /* 0x000000000000894d */ /* 0x000fea0003800000 */
[----:B------:R-:W2:Y:S01]  /*1440*/  LDL.64 R6, [R1] ;  /* 0x0000000001067983 */ /* 0x000ea20000100a00 */
[CC--:B------:R-:W-:Y:S01]  /*1450*/  LEA.HI R3, R8.reuse, R5.reuse, RZ, 0x2 ;  /* 0x0000000508037211 */ /* 0x0c0fe200078f10ff */
[----:B------:R-:W1:Y:S01]  /*1460*/  S2UR UR4, SR_CgaCtaId ;  /* 0x00000000000479c3 */ /* 0x000e620000008800 */
[----:B------:R-:W-:Y:S01]  /*1470*/  LEA.HI R8, R8, R5, RZ, 0x5 ;  /* 0x0000000508087211 */ /* 0x000fe200078f28ff */
[----:B------:R-:W-:Y:S01]  /*1480*/  UMOV UR40, 0x400 ;  /* 0x0000040000287882 */ /* 0x000fe20000000000 */
[----:B------:R-:W-:Y:S01]  /*1490*/  LOP3.LUT R4, R3, 0xfffffffc, RZ, 0xc0, !PT ;  /* 0xfffffffc03047812 */ /* 0x000fe200078ec0ff */
[----:B------:R-:W-:Y:S01]  /*14a0*/  UISETP.LT.AND UP0, UPT, UR37, 0x1, UPT ;  /* 0x000000012500788c */ /* 0x000fe2000bf01270 */
[--C-:B------:R-:W-:Y:S01]  /*14b0*/  SHF.R.S32.HI R60, RZ, 0x2, R3.reuse ;  /* 0x00000002ff3c7819 */ /* 0x100fe20000011403 */
[----:B------:R-:W-:Y:S01]  /*14c0*/  UIADD3 UR5, UR43, -0x1, URZ ;  /* 0xffffffff2b057890 */ /* 0x000fe2000fffe03f */
[----:B------:R-:W-:Y:S01]  /*14d0*/  SHF.R.S32.HI R3, RZ, 0x1f, R3 ;  /* 0x0000001fff037819 */ /* 0x000fe20000011403 */
[----:B------:R-:W3:Y:S01]  /*14e0*/  LDC R66, c[0x0][0x658] ;  /* 0x00019600ff427b82 */ /* 0x000ee20000000800 */
[----:B------:R-:W-:Y:S01]  /*14f0*/  USEL UR42, UR37, 0x1, UP0 ;  /* 0x00000001252a7887 */ /* 0x000fe20008000000 */
[----:B------:R-:W-:Y:S01]  /*1500*/  IMAD.IADD R4, R5, 0x1, -R4 ;  /* 0x0000000105047824 */ /* 0x000fe200078e0a04 */
[----:B------:R-:W-:Y:S01]  /*1510*/  LEA.HI R3, R3, R60, RZ, 0x3 ;  /* 0x0000003c03037211 */ /* 0x000fe200078f18ff */
[----:B------:R-:W-:Y:S01]  /*1520*/  UISETP.NE.AND UP0, UPT, UR5, URZ, UPT ;  /* 0x0000003f0500728c */ /* 0x000fe2000bf05270 */
[----:B------:R-:W-:Y:S01]  /*1530*/  IMAD.MOV.U32 R5, RZ, RZ, 0x1 ;  /* 0x00000001ff057424 */ /* 0x000fe200078e00ff */
[----:B------:R-:W-:Y:S01]  /*1540*/  ULDC UR8, c[0x0][0x284] ;  /* 0x0000a10000087ab9 */ /* 0x000fe20000000800 */
[----:B------:R-:W-:Y:S01]  /*1550*/  LOP3.LUT R3, R3, 0xfffffff8, RZ, 0xc0, !PT ;  /* 0xfffffff803037812 */ /* 0x000fe200078ec0ff */
[----:B------:R-:W4:Y:S01]  /*1560*/  LDC.64 R64, c[0x0][0x5c8] ;  /* 0x00017200ff407b82 */ /* 0x000f220000000a00 */
[----:B------:R-:W-:Y:S01]  /*1570*/  USEL UR7, URZ, 0x1, UP0 ;  /* 0x000000013f077887 */ /* 0x000fe20008000000 */
[----:B------:R-:W-:Y:S01]  /*1580*/  IMAD.SHL.U32 R62, R4, 0x2, RZ ;  /* 0x00000002043e7824 */ /* 0x000fe200078e00ff */
[----:B------:R-:W-:Y:S01]  /*1590*/  LOP3.LUT R74, R23, 0x1, RZ, 0xfc, !PT ;  /* 0x00000001174a7812 */ /* 0x000fe200078efcff */
[----:B------:R-:W-:Y:S01]  /*15a0*/  IMAD.IADD R60, R60, 0x1, -R3 ;  /* 0x000000013c3c7824 */ /* 0x000fe200078e0a03 */
[----:B------:R-:W-:Y:S01]  /*15b0*/  SHF.R.S32.HI R3, RZ, 0x5, R8 ;  /* 0x00000005ff037819 */ /* 0x000fe20000011408 */
[----:B------:R-:W-:Y:S01]  /*15c0*/  USHF.L.U32 UR39, UR37, 0x1, URZ ;  /* 0x0000000125277899 */ /* 0x000fe2000800063f */
[----:B------:R-:W-:Y:S01]  /*15d0*/  IMAD.U32 R75, RZ, RZ, UR7 ;  /* 0x00000007ff4b7e24 */ /* 0x000fe2000f8e00ff */
[----:B------:R-:W0:Y:S01]  /*15e0*/  LDC R67, c[0x0][0x288] ;  /* 0x0000a200ff437b82 */ /* 0x000e220000000800 */
[--C-:B------:R-:W-:Y:S01]  /*15f0*/  SHF.R.S32.HI R61, RZ, 0x1f, R60.reuse ;  /* 0x0000001fff3d7819 */ /* 0x100fe2000001143c */
[----:B-1----:R-:W-:Y:S01]  /*1600*/  ULEA UR40, UR4, UR40, 0x18 ;  /* 0x0000002804287291 */ /* 0x002fe2000f8ec03f */
[C---:B------:R-:W-:Y:S01]  /*1610*/  IMAD R71, R3.reuse, -0x10, -R60 ;  /* 0xfffffff003477824 */ /* 0x040fe200078e0a3c */
[----:B------:R-:W-:Y:S01]  /*1620*/  USHF.L.U32 UR4, UR5, 0x3, URZ ;  /* 0x0000000305047899 */ /* 0x000fe2000800063f */
[----:B------:R-:W-:Y:S01]  /*1630*/  SHF.R.S32.HI R63, RZ, 0x1f, R62 ;  /* 0x0000001fff3f7819 */ /* 0x000fe2000001143e */
[----:B------:R-:W-:Y:S01]  /*1640*/  IMAD.WIDE R60, R3, 0x10, R60 ;  /* 0x00000010033c7825 */ /* 0x000fe200078e023c */
[----:B------:R-:W-:Y:S01]  /*1650*/  UIADD3 UR5, UR40, 0x100, URZ ;  /* 0x0000010028057890 */ /* 0x000fe2000fffe03f */
[----:B------:R-:W1:Y:S01]  /*1660*/  LDC R69, c[0x0][0x600] ;  /* 0x00018000ff457b82 */ /* 0x000e620000000800 */
[----:B------:R-:W-:Y:S01]  /*1670*/  UIADD3 UR6, UR40, 0x18100, URZ ;  /* 0x0001810028067890 */ /* 0x000fe2000fffe03f */
[----:B------:R-:W-:Y:S01]  /*1680*/  IMAD.MOV.U32 R3, RZ, RZ, -0x1 ;  /* 0xffffffffff037424 */ /* 0x000fe200078e00ff */
[----:B------:R-:W-:Y:S01]  /*1690*/  USHF.R.U32.HI UR5, URZ, 0x4, UR5 ;  /* 0x000000043f057899 */ /* 0x000fe20008011605 */
[----:B------:R-:W-:Y:S01]  /*16a0*/  VIADD R71, R71, UR8 ;  /* 0x0000000847477c36 */ /* 0x000fe20008000000 */
[----:B------:R-:W-:-:S02]  /*16b0*/  USHF.R.U32.HI UR6, URZ, 0x4, UR6 ;  /* 0x000000043f067899 */ /* 0x000fc40008011606 */
[-C--:B---3--:R-:W-:Y:S01]  /*16c0*/  SHF.L.U32 R3, R3, R66.reuse, RZ ;  /* 0x0000004203037219 */ /* 0x088fe200000006ff */
[----:B------:R-:W-:Y:S01]  /*16d0*/  UIADD3 UR41, UR40, 0x40, URZ ;  /* 0x0000004028297890 */ /* 0x000fe2000fffe03f */
[C---:B----4-:R-:W-:Y:S01]  /*16e0*/  SHF.L.U64.HI R65, R64.reuse, 0x3, R65 ;  /* 0x0000000340417819 */ /* 0x050fe20000010241 */
[----:B------:R-:W-:Y:S01]  /*16f0*/  ULOP3.LUT UR4, UR4, 0x8, URZ, 0xc0, !UPT ;  /* 0x0000000804047892 */ /* 0x000fe2000f8ec03f */
[----:B------:R-:W-:Y:S01]  /*1700*/  SHF.L.U32 R66, R5, R66, RZ ;  /* 0x0000004205427219 */ /* 0x000fe200000006ff */
[----:B------:R-:W-:Y:S01]  /*1710*/  ULOP3.LUT UR5, UR5, 0x3fff, URZ, 0xc0, !UPT ;  /* 0x00003fff05057892 */ /* 0x000fe2000f8ec03f */
[----:B------:R-:W-:Y:S01]  /*1720*/  IMAD.SHL.U32 R64, R64, 0x8, RZ ;  /* 0x0000000840407824 */ /* 0x000fe200078e00ff */
[----:B------:R-:W-:Y:S01]  /*1730*/  ULOP3.LUT UR6, UR6, 0x3fff, URZ, 0xc0, !UPT ;  /* 0x00003fff06067892 */ /* 0x000fe2000f8ec03f */
[----:B------:R-:W-:Y:S01]  /*1740*/  LOP3.LUT R70, RZ, R3, RZ, 0x33, !PT ;  /* 0x00000003ff467212 */ /* 0x000fe200078e33ff */
[----:B0-----:R-:W-:Y:S01]  /*1750*/  IMAD R67, R4, -0x2, R67 ;  /* 0xfffffffe04437824 */ /* 0x001fe200078e0243 */
[----:B------:R-:W-:-:S02]  /*1760*/  UIADD3 UR42, -UR42, UR37, URZ ;  /* 0x000000252a2a7290 */ /* 0x000fc4000fffe13f */
[----:B------:R-:W-:Y:S02]  /*1770*/  ULEA UR43, UR43, UR41, 0x3 ;  /* 0x000000292b2b7291 */ /* 0x000fe4000f8e183f */
[----:B------:R-:W-:Y:S02]  /*1780*/  ULOP3.LUT UR44, UR4, 0x8, URZ, 0x3c, !UPT ;  /* 0x00000008042c7892 */ /* 0x000fe4000f8e3c3f */
[----:B------:R-:W-:Y:S01]  /*1790*/  ULOP3.LUT UR45, UR4, 0x18, URZ, 0x3c, !UPT ;  /* 0x00000018042d7892 */ /* 0x000fe2000f8e3c3f */
[----:B-1----:R-:W-:Y:S01]  /*17a0*/  VIADD R69, R69, 0xffffffff ;  /* 0xffffffff45457836 */ /* 0x002fe20000000000 */
[----:B------:R-:W-:Y:S02]  /*17b0*/  ULOP3.LUT UR46, UR5, 0x10000, URZ, 0xfc, !UPT ;  /* 0x00010000052e7892 */ /* 0x000fe4000f8efc3f */
[----:B------:R-:W-:Y:S01]  /*17c0*/  ULOP3.LUT UR47, UR6, 0x10000, URZ, 0xfc, !UPT ;  /* 0x00010000062f7892 */ /* 0x000fe2000f8efc3f */
[----:B--2---:R-:W-:-:S11]  /*17d0*/  SHF.L.U64.HI R68, R6, 0x1, R0 ;  /* 0x0000000106447819 */ /* 0x004fd60000010200 */
.L_x_102:
[----:B------:R-:W-:-:S04]  /*17e0*/  SHF.L.U32 R0, R75, 0x1f, RZ ;  /* 0x0000001f4b007819 */ /* 0x000fc800000006ff */
[----:B------:R-:W0:Y:S02]  /*17f0*/  SYNCS.PHASECHK.TRANS64.TRYWAIT P0, [UR43+-0x8], R0 ;  /* 0xfffff800ff0075a7 */ /* 0x000e24000800016b */
[----:B01--4-:R-:W-:Y:S05]  /*1800*/  @!P0 BRA `(.L_x_19) ;  /* 0x0000005000288947 */ /* 0x013fea0003800000 */
.L_x_123:
[----:B------:R-:W-:Y:S02]  /*1810*/  ULDC UR4, c[0x0][0x28c] ;  /* 0x0000a30000047ab9 */ /* 0x000fe40000000800 */
[----:B------:R-:W-:-:S13]  /*1820*/  ISETP.LT.AND P0, PT, RZ, UR4, PT ;  /* 0x00000004ff007c0c */ /* 0x000fda000bf01270 */
[----:B------:R-:W-:Y:S05]  /*1830*/  @P0 BRA `(.L_x_20) ;  /* 0x0000000000400947 */ /* 0x000fea0003800000 */
[----:B0-----:R-:W-:Y:S01]  /*1840*/  MOV R0, 0x0 ;  /* 0x0000000000007802 */ /* 0x001fe20000000f00 */
[----:B------:R-:W-:Y:S01]  /*1850*/  ULDC.64 UR4, c[0x4][0x68] ;  /* 0x01001a0000047ab9 */ /* 0x000fe20000000a00 */
[----:B------:R-:W-:Y:S01]  /*1860*/  ULDC.64 UR6, c[0x4][0x8] ;  /* 0x0100020000067ab9 */ /* 0x000fe20000000a00 */
[----:B------:R-:W-:Y:S01]  /*1870*/  IMAD.U32 R4, RZ, RZ, UR4 ;  /* 0x00000004ff047e24 */ /* 0x000fe2000f8e00ff */
[----:B------:R0:W1:Y:S01]  /*1880*/  LDC.64 R14, c[0x4][R0] ;  /* 0x01000000000e7b82 */ /* 0x0000620000000a00 */
[----:B------:R-:W-:Y:S01]  /*1890*/  IMAD.U32 R5, RZ, RZ, UR5 ;  /* 0x00000005ff057e24 */ /* 0x000fe2000f8e00ff */
[----:B------:R-:W-:Y:S01]  /*18a0*/  ULDC.64 UR4, c[0x4][0x70] ;  /* 0x01001c0000047ab9 */ /* 0x000fe20000000a00 */
[----:B------:R-:W-:Y:S02]  /*18b0*/  IMAD.U32 R10, RZ, RZ, UR6 ;  /* 0x00000006ff0a7e24 */ /* 0x000fe4000f8e00ff */
[----:B------:R-:W-:Y:S02]  /*18c0*/  IMAD.U32 R6, RZ, RZ, UR4 ;  /* 0x00000004ff067e24 */ /* 0x000fe4000f8e00ff */
[----:B------:R-:W-:-:S02]  /*18d0*/  IMAD.U32 R7, RZ, RZ, UR5 ;  /* 0x00000005ff077e24 */ /* 0x000fc4000f8e00ff */
[----:B------:R-:W-:Y:S02]  /*18e0*/  IMAD.U32 R11, RZ, RZ, UR7 ;  /* 0x00000007ff0b7e24 */ /* 0x000fe4000f8e00ff */
[----:B------:R-:W-:Y:S02]  /*18f0*/  IMAD.MOV.U32 R8, RZ, RZ, 0x1e1 ;  /* 0x000001e1ff087424 */ /* 0x000fe400078e00ff */
[----:B------:R-:W-:Y:S02]  /*1900*/  IMAD.MOV.U32 R12, RZ, RZ, 0x1 ;  /* 0x00000001ff0c7424 */ /* 0x000fe400078e00ff */
[----:B0-----:R-:W-:-:S07]  /*1910*/  IMAD.MOV.U32 R13, RZ, RZ, RZ ;  /* 0x000000ffff0d7224 */ /* 0x001fce00078e00ff */
[----:B------:R-:W-:-:S07]  /*1920*/  LEPC R20, `(.L_x_20) ;  /* 0x000000001014794e */ /* 0x000fce0000000000 */
[----:B-1---5:R-:W-:Y:S05]  /*1930*/  CALL.ABS.NOINC R14 ;  /* 0x000000000e007343 */ /* 0x022fea0003c00000 */
.L_x_20:
[----:B------:R-:W-:-:S13]  /*1940*/  ISETP.NE.AND P0, PT, R74, 0x3, PT ;  /* 0x000000034a00780c */ /* 0x000fda0003f05270 */
[----:B------:R-:W-:Y:S05]  /*1950*/  @!P0 BRA `(.L_x_21) ;  /* 0x0000000000048947 */ /* 0x000fea0003800000 */
[----:B------:R-:W-:Y:S01]  /*1960*/  BPT.TRAP 0x1 ;  /* 0x000000040000795c */ /* 0x000fe20000300000 */
.L_x_21:
[----:B0-----:R-:W-:Y:S02]  /*1970*/  IMAD.U32 R3, RZ, RZ, UR36 ;  /* 0x00000024ff037e24 */ /* 0x001fe4000f8e00ff */
[----:B------:R-:W-:-:S03]  /*1980*/  IMAD.U32 R0, RZ, RZ, UR38 ;  /* 0x00000026ff007e24 */ /* 0x000fc6000f8e00ff */
[----:B------:R-:W-:Y:S02]  /*1990*/  LEA R3, R3, UR40, 0x3 ;  /* 0x0000002803037c11 */ /* 0x000fe4000f8e18ff */
[----:B------:R-:W-:-:S04]  /*19a0*/  SHF.L.U32 R0, R0, 0x1f, RZ ;  /* 0x0000001f00007819 */ /* 0x000fc800000006ff */
[----:B------:R0:W1:Y:S01]  /*19b0*/  SYNCS.PHASECHK.TRANS64.TRYWAIT P1, [R3+URZ], R0 ;  /* 0x00000000030075a7 */ /* 0x000062000802017f */
[----:B------:R-:W-:Y:S05]  /*19c0*/  @!P0 BRA `(.L_x_22) ;  /* 0x0000000000048947 */ /* 0x000fea0003800000 */
[----:B------:R-:W-:Y:S01]  /*19d0*/  BPT.TRAP 0x1 ;  /* 0x000000040000795c */ /* 0x000fe20000300000 */
.L_x_22:
[----:B-1----:R-:W-:Y:S05]  /*19e0*/  @P1 BRA `(.L_x_23) ;  /* 0x0000000000081947 */ /* 0x002fea0003800000 */
[----:B------:R-:W1:Y:S02]  /*19f0*/  SYNCS.PHASECHK.TRANS64.TRYWAIT P1, [R3+URZ], R0 ;  /* 0x00000000030075a7 */ /* 0x000e64000802017f */
[----:B-1----:R-:W-:Y:S05]  /*1a00*/  @!P1 BRA `(.L_x_24) ;  /* 0x0000004c00c09947 */ /* 0x002fea0003800000 */
.L_x_23:
[----:B------:R-:W-:Y:S05]  /*1a10*/  WARPSYNC.ALL ;  /* 0x0000000000007948 */ /* 0x000fea0003800000 */
[----:B------:R-:W-:Y:S01]  /*1a20*/  ULEA UR9, UR36, UR46, 0xb ;  /* 0x0000002e24097291 */ /* 0x000fe2000f8e583f */
[----:B------:R-:W-:Y:S01]  /*1a30*/  WARPGROUP.ARRIVE ;  /* 0x00000000000079c5 */ /* 0x000fe20000000000 */
[----:B------:R-:W-:Y:S01]  /*1a40*/  ULEA UR8, UR36, UR47, 0xb ;  /* 0x0000002f24087291 */ /* 0x000fe2000f8e583f */
[----:B01----:R-:W-:Y:S01]  /*1a50*/  IMAD.U32 R0, RZ, RZ, UR42 ;  /* 0x0000002aff007e24 */ /* 0x003fe2000f8e00ff */
[----:B------:R-:W-:Y:S01]  /*1a60*/  UMOV UR5, 0x40000040 ;  /* 0x4000004000057882 */ /* 0x000fe20000000000 */
[----:B------:R-:W-:-:S02]  /*1a70*/  UMOV UR7, 0x40000040 ;  /* 0x4000004000077882 */ /* 0x000fc40000000000 */
[----:B------:R-:W-:Y:S01]  /*1a80*/  UMOV UR4, UR9 ;  /* 0x0000000900047c82 */ /* 0x000fe20008000000 */
[----:B------:R-:W-:Y:S01]  /*1a90*/  ISETP.GE.AND P1, PT, R0, 0x1, PT ;  /* 0x000000010000780c */ /* 0x000fe20003f26270 */
[----:B------:R-:W-:Y:S02]  /*1aa0*/  UMOV UR6, UR8 ;  /* 0x0000000800067c82 */ /* 0x000fe40008000000 */
[----:B------:R-:W-:Y:S01]  /*1ab0*/  HGMMA.64x64x8.F32.TF32 R24, gdesc[UR4], RZ, !UPT, gsb0 ;  /* 0x04e00000041879f0 */ /* 0x000fe2000c0028ff */
[----:B------:R-:W-:Y:S02]  /*1ac0*/  UIADD3 UR4, UR9, 0x2, URZ ;  /* 0x0000000209047890 */ /* 0x000fe4000fffe03f */
[----:B------:R-:W-:Y:S01]  /*1ad0*/  UIADD3 UR6, UR8, 0x2, URZ ;  /* 0x0000000208067890 */ /* 0x000fe2000fffe03f */
[----:B------:R-:W-:Y:S01]  /*1ae0*/  UMOV UR5, 0x40000040 ;  /* 0x4000004000057882 */ /* 0x000fe20000000000 */
[----:B------:R-:W-:Y:S01]  /*1af0*/  UMOV UR7, 0x40000040 ;  /* 0x4000004000077882 */ /* 0x000fe20000000000 */
[----:B------:R-:W-:-:S02]  /*1b00*/  WARPGROUP.DEPBAR.LE gsb0, 0x0 ;  /* 0x00008000000079c5 */ /* 0x000fc40000010000 */
[----:B------:R-:W-:-:S06]  /*1b10*/  WARPGROUP.ARRIVE ;  /* 0x00000000000079c5 */ /* 0x000fcc0000000000 */
[----:B------:R-:W-:Y:S01]  /*1b20*/  HGMMA.64x64x8.F32.TF32 R24, gdesc[UR4], R24, gsb0 ;  /* 0x04e00000041879f0 */ /* 0x000fe20008002818 */
[----:B------:R-:W-:Y:S02]  /*1b30*/  UIADD3 UR4, UR9, 0x4, URZ ;  /* 0x0000000409047890 */ /* 0x000fe4000fffe03f */
[----:B------:R-:W-:Y:S01]  /*1b40*/  UIADD3 UR6, UR8, 0x4, URZ ;  /* 0x0000000408067890 */ /* 0x000fe2000fffe03f */
[----:B------:R-:W-:Y:S01]  /*1b50*/  UMOV UR5, 0x40000040 ;  /* 0x4000004000057882 */ /* 0x000fe20000000000 */
[----:B------:R-:W-:Y:S01]  /*1b60*/  UMOV UR7, 0x40000040 ;  /* 0x4000004000077882 */ /* 0x000fe20000000000 */
[----:B------:R-:W-:Y:S02]  /*1b70*/  WARPGROUP.DEPBAR.LE gsb0, 0x0 ;  /* 0x00008000000079c5 */ /* 0x000fe40000010000 */
        /* <DEDUP_REMOVED lines=92> */
[----:B------:R-:W-:Y:S03]  /*2140*/  HGMMA.64x64x8.F32.TF32 R24, gdesc[UR4], R24, gsb0 ;  /* 0x04e00000041879f0 */ /* 0x000fe60008002818 */
[----:B------:R-:W-:Y:S02]  /*2150*/  WARPGROUP.DEPBAR.LE gsb0, 0x0 ;  /* 0x00008000000079c5 */ /* 0x000fe40000010000 */
[----:B------:R-:W-:Y:S05]  /*2160*/  @!P1 BRA `(.L_x_25) ;  /* 0x0000000800649947 */ /* 0x000fea0003800000 */
[----:B------:R-:W-:Y:S01]  /*2170*/  UIADD3 UR4, UR36, 0x1, URZ ;  /* 0x0000000124047890 */ /* 0x000fe2000fffe03f */
[----:B------:R-:W-:Y:S02]  /*2180*/  IMAD.U32 R0, RZ, RZ, UR42 ;  /* 0x0000002aff007e24 */ /* 0x000fe4000f8e00ff */
[----:B------:R-:W-:Y:S01]  /*2190*/  IMAD.U32 R3, RZ, RZ, UR36 ;  /* 0x00000024ff037e24 */ /* 0x000fe2000f8e00ff */
[----:B------:R-:W-:-:S04]  /*21a0*/  UISETP.NE.AND UP0, UPT, UR4, 0x3, UPT ;  /* 0x000000030400788c */ /* 0x000fc8000bf05270 */
[----:B------:R-:W-:Y:S02]  /*21b0*/  USEL UR5, URZ, 0x1, UP0 ;  /* 0x000000013f057887 */ /* 0x000fe40008000000 */
[----:B------:R-:W-:Y:S02]  /*21c0*/  USEL UR4, UR4, URZ, UP0 ;  /* 0x0000003f04047287 */ /* 0x000fe40008000000 */
[----:B------:R-:W-:-:S06]  /*21d0*/  ULOP3.LUT UR5, UR38, UR5, URZ, 0x3c, !UPT ;  /* 0x0000000526057292 */ /* 0x000fcc000f8e3c3f */
[----:B------:R-:W-:-:S07]  /*21e0*/  IMAD.U32 R6, RZ, RZ, UR5 ;  /* 0x00000005ff067e24 */ /* 0x000fce000f8e00ff */
.L_x_32:
[----:B------:R-:W-:Y:S05]  /*21f0*/  @!P0 BRA `(.L_x_26) ;  /* 0x0000000000048947 */ /* 0x000fea0003800000 */
[----:B------:R-:W-:Y:S01]  /*2200*/  BPT.TRAP 0x1 ;  /* 0x000000040000795c */ /* 0x000fe20000300000 */
.L_x_26:
[----:B------:R-:W-:Y:S01]  /*2210*/  ULEA UR5, UR4, UR40, 0x3 ;  /* 0x0000002804057291 */ /* 0x000fe2000f8e183f */
[----:B------:R-:W-:-:S08]  /*2220*/  SHF.L.U32 R4, R6, 0x1f, RZ ;  /* 0x0000001f06047819 */ /* 0x000fd000000006ff */
[----:B------:R0:W1:Y:S01]  /*2230*/  SYNCS.PHASECHK.TRANS64.TRYWAIT P1, [UR5], R4 ;  /* 0x00000004ff0075a7 */ /* 0x0000620008020145 */
[----:B------:R-:W-:Y:S05]  /*2240*/  @!P0 BRA `(.L_x_27) ;  /* 0x0000000000048947 */ /* 0x000fea0003800000 */
[----:B------:R-:W-:Y:S01]  /*2250*/  BPT.TRAP 0x1 ;  /* 0x000000040000795c */ /* 0x000fe20000300000 */
.L_x_27:
[----:B-1----:R-:W-:Y:S05]  /*2260*/  @P1 BRA `(.L_x_28) ;  /* 0x0000000000081947 */ /* 0x002fea0003800000 */
[----:B------:R-:W1:Y:S02]  /*2270*/  SYNCS.PHASECHK.TRANS64.TRYWAIT P1, [UR5], R4 ;  /* 0x00000004ff0075a7 */ /* 0x000e640008020145 */
[----:B-1----:R-:W-:Y:S05]  /*2280*/  @!P1 BRA `(.L_x_29) ;  /* 0x0000004400b49947 */ /* 0x002fea0003800000 */
.L_x_28:
[----:B------:R-:W-:Y:S01]  /*2290*/  ULEA UR5, UR4, UR47, 0xb ;  /* 0x0000002f04057291 */ /* 0x000fe2000f8e583f */
[----:B------:R-:W-:Y:S01]  /*22a0*/  WARPGROUP.ARRIVE ;  /* 0x00000000000079c5 */ /* 0x000fe20000000000 */
[----:B------:R-:W-:Y:S01]  /*22b0*/  ULEA UR6, UR4, UR46, 0xb ;  /* 0x0000002e04067291 */ /* 0x000fe2000f8e583f */
[----:B------:R-:W-:Y:S01]  /*22c0*/  UMOV UR11, 0x40000040 ;  /* 0x40000040000b7882 */ /* 0x000fe20000000000 */
[----:B------:R-:W-:-:S03]  /*22d0*/  UMOV UR9, 0x40000040 ;  /* 0x4000004000097882 */ /* 0x000fc60000000000 */
[----:B------:R-:W-:Y:S02]  /*22e0*/  UMOV UR10, UR5 ;  /* 0x00000005000a7c82 */ /* 0x000fe40008000000 */
[----:B------:R-:W-:Y:S02]  /*22f0*/  UMOV UR8, UR6 ;  /* 0x0000000600087c82 */ /* 0x000fe40008000000 */
[----:B------:R-:W-:Y:S01]  /*2300*/  HGMMA.64x64x8.F32.TF32 R24, gdesc[UR8], R24, gsb0 ;  /* 0x04e00000081879f0 */ /* 0x000fe20008002818 */
        /* <DEDUP_REMOVED lines=107> */
[----:B------:R-:W-:Y:S01]  /*29c0*/  BPT.TRAP 0x1 ;  /* 0x000000040000795c */ /* 0x000fe20000300000 */
.L_x_30:
[----:B------:R-:W-:-:S13]  /*29d0*/  ISETP.NE.AND P1, PT, R57, RZ, PT ;  /* 0x000000ff3900720c */ /* 0x000fda0003f25270 */
[----:B01----:R-:W-:-:S05]  /*29e0*/  @P1 LEA R4, R3, UR40, 0x3 ;  /* 0x0000002803041c11 */ /* 0x003fca000f8e18ff */
[----:B------:R-:W-:-:S05]  /*29f0*/  @P1 VIADD R5, R4, 0x18 ;  /* 0x0000001804051836 */ /* 0x000fca0000000000 */
[----:B------:R-:W-:-:S04]  /*2a00*/  @P1 PRMT R5, R56, 0x654, R5 ;  /* 0x0000065438051816 */ /* 0x000fc80000000005 */
[----:B------:R0:W-:Y:S01]  /*2a10*/  @P1 SYNCS.ARRIVE.TRANS64.RED.A1T0 RZ, [R5+URZ], RZ ;  /* 0x000000ff05ff19a7 */ /* 0x0001e2000810043f */
[----:B------:R-:W-:-:S13]  /*2a20*/  ISETP.GT.U32.AND P1, PT, R23, 0x1, PT ;  /* 0x000000011700780c */ /* 0x000fda0003f24070 */
[----:B0-----:R-:W-:Y:S05]  /*2a30*/  @P1 BRA `(.L_x_31) ;  /* 0x0000000000041947 */ /* 0x001fea0003800000 */
[----:B------:R-:W-:Y:S01]  /*2a40*/  BPT.TRAP 0x1 ;  /* 0x000000040000795c */ /* 0x000fe20000300000 */
.L_x_31:
[----:B------:R-:W-:Y:S01]  /*2a50*/  UIADD3 UR4, UR4, 0x1, URZ ;  /* 0x0000000104047890 */ /* 0x000fe2000fffe03f */
[C---:B------:R-:W-:Y:S01]  /*2a60*/  ISETP.GT.AND P2, PT, R0.reuse, 0x1, PT ;  /* 0x000000010000780c */ /* 0x040fe20003f44270 */
[----:B------:R-:W-:Y:S02]  /*2a70*/  VIADD R3, R3, 0x1 ;  /* 0x0000000103037836 */ /* 0x000fe40000000000 */
[----:B------:R-:W-:Y:S01]  /*2a80*/  UISETP.NE.AND UP0, UPT, UR4, 0x3, UPT ;  /* 0x000000030400788c */ /* 0x000fe2000bf05270 */
[----:B------:R-:W-:Y:S02]  /*2a90*/  VIADD R0, R0, 0xffffffff ;  /* 0xffffffff00007836 */ /* 0x000fe40000000000 */
[C---:B------:R-:W-:Y:S01]  /*2aa0*/  ISETP.NE.AND P1, PT, R3.reuse, 0x3, PT ;  /* 0x000000030300780c */ /* 0x040fe20003f25270 */
[----:B------:R-:W-:Y:S02]  /*2ab0*/  USEL UR5, URZ, 0x1, UP0 ;  /* 0x000000013f057887 */ /* 0x000fe40008000000 */
[----:B------:R-:W-:Y:S01]  /*2ac0*/  USEL UR4, UR4, URZ, UP0 ;  /* 0x0000003f04047287 */ /* 0x000fe20008000000 */
[----:B------:R-:W-:-:S03]  /*2ad0*/  SEL R3, R3, RZ, P1 ;  /* 0x000000ff03037207 */ /* 0x000fc60000800000 */
[----:B------:R-:W-:Y:S01]  /*2ae0*/  LOP3.LUT R6, R6, UR5, RZ, 0x3c, !PT ;  /* 0x0000000506067c12 */ /* 0x000fe2000f8e3cff */
[----:B------:R-:W-:Y:S07]  /*2af0*/  @P2 BRA `(.L_x_32) ;  /* 0xfffffff400bc2947 */ /* 0x000fee000383ffff */
.L_x_25:
[----:B------:R-:W0:Y:S01]  /*2b00*/  LDC R0, c[0x0][0x28c] ;  /* 0x0000a300ff007b82 */ /* 0x000e220000000800 */
[----:B------:R-:W-:-:S04]  /*2b10*/  IMAD.U32 R3, RZ, RZ, UR44 ;  /* 0x0000002cff037e24 */ /* 0x000fc8000f8e00ff */
[----:B------:R1:W-:Y:S01]  /*2b20*/  SYNCS.ARRIVE.TRANS64.A1T0 RZ, [R3+UR41], RZ ;  /* 0x000000ff03ff79a7 */ /* 0x0003e20008100029 */
[----:B0-----:R-:W-:-:S13]  /*2b30*/  ISETP.GE.AND P1, PT, R0, 0x1, PT ;  /* 0x000000010000780c */ /* 0x001fda0003f26270 */
[----:B-1----:R-:W-:Y:S05]  /*2b40*/  @!P1 BRA `(.L_x_33) ;  /* 0x0000000000449947 */ /* 0x002fea0003800000 */
[----:B------:R-:W-:Y:S05]  /*2b50*/  @!P0 BRA `(.L_x_34) ;  /* 0x0000000000048947 */ /* 0x000fea0003800000 */
[----:B------:R-:W-:Y:S01]  /*2b60*/  BPT.TRAP 0x1 ;  /* 0x000000040000795c */ /* 0x000fe20000300000 */
.L_x_34:
[----:B------:R-:W-:-:S13]  /*2b70*/  ISETP.NE.AND P0, PT, R57, RZ, PT ;  /* 0x000000ff3900720c */ /* 0x000fda0003f05270 */
[----:B------:R-:W-:-:S05]  /*2b80*/  VOTEU.ANY UP0, P0 ;  /* 0x00000000003f7886 */ /* 0x000fca0000000100 */
[----:B------:R-:W-:-:S06]  /*2b90*/  @UP0 UIADD3 UR4, UR36, UR42, URZ ;  /* 0x0000002a24040290 */ /* 0x000fcc000fffe03f */
[----:B------:R-:W-:Y:S02]  /*2ba0*/  IMAD.U32 R4, RZ, RZ, UR4 ;  /* 0x00000004ff047e24 */ /* 0x000fe4000f8e00ff */
[----:B------:R-:W-:Y:S02]  /*2bb0*/  IMAD.U32 R3, RZ, RZ, UR4 ;  /* 0x00000004ff037e24 */ /* 0x000fe4000f8e00ff */
[----:B------:R-:W-:-:S05]  /*2bc0*/  @P0 IMAD.WIDE.U32 R4, R4, -0x55555555, RZ ;  /* 0xaaaaaaab04040825 */ /* 0x000fca00078e00ff */
[----:B------:R-:W-:-:S05]  /*2bd0*/  @P0 SHF.R.U32.HI R0, RZ, 0x1, R5 ;  /* 0x00000001ff000819 */ /* 0x000fca0000011605 */
[----:B------:R-:W-:-:S05]  /*2be0*/  @P0 IMAD R0, R0, -0x3, R3 ;  /* 0xfffffffd00000824 */ /* 0x000fca00078e0203 */
[----:B------:R-:W-:-:S05]  /*2bf0*/  @P0 LEA R0, R0, UR40, 0x3 ;  /* 0x0000002800000c11 */ /* 0x000fca000f8e18ff */
[----:B------:R-:W-:-:S05]  /*2c00*/  @P0 VIADD R3, R0, 0x18 ;  /* 0x0000001800030836 */ /* 0x000fca0000000000 */
[----:B------:R-:W-:-:S04]  /*2c10*/  @P0 PRMT R3, R56, 0x654, R3 ;  /* 0x0000065438030816 */ /* 0x000fc80000000003 */
[----:B------:R0:W-:Y:S01]  /*2c20*/  @P0 SYNCS.ARRIVE.TRANS64.RED.A1T0 RZ, [R3+URZ], RZ ;  /* 0x000000ff03ff09a7 */ /* 0x0001e2000810043f */
[----:B------:R-:W-:-:S13]  /*2c30*/  ISETP.GT.U32.AND P0, PT, R23, 0x1, PT ;  /* 0x000000011700780c */ /* 0x000fda0003f04070 */
[----:B0-----:R-:W-:Y:S05]  /*2c40*/  @P0 BRA `(.L_x_33) ;  /* 0x0000000000040947 */ /* 0x001fea0003800000 */
[----:B------:R-:W-:Y:S01]  /*2c50*/  BPT.TRAP 0x1 ;  /* 0x000000040000795c */ /* 0x000fe20000300000 */
.L_x_33:
[----:B------:R-:W-:Y:S01]  /*2c60*/  SHF.L.U32 R0, R75, 0x1f, RZ ;  /* 0x0000001f4b007819 */ /* 0x000fe200000006ff */
[----:B------:R-:W-:Y:S01]  /*2c70*/  UIADD3 UR36, UR36, UR39, URZ ;  /* 0x0000002724247290 */ /* 0x000fe2000fffe03f */
[----:B------:R-:W-:Y:S01]  /*2c80*/  SHF.R.S32.HI R9, RZ, 0x1f, R19 ;  /* 0x0000001fff097819 */ /* 0x000fe20000011413 */
[----:B------:R-:W-:Y:S01]  /*2c90*/  UISETP.GE.U32.AND UP1, UPT, UR39, 0x3, UPT ;  /* 0x000000032700788c */ /* 0x000fe2000bf26070 */
[----:B------:R-:W0:Y:S01]  /*2ca0*/  SYNCS.PHASECHK.TRANS64.TRYWAIT P0, [UR43+0x8], R0 ;  /* 0x00000800ff0075a7 */ /* 0x000e22000800016b */
[----:B------:R-:W-:-:S04]  /*2cb0*/  UISETP.GT.U32.AND UP0, UPT, UR36, 0x2, UPT ;  /* 0x000000022400788c */ /* 0x000fc8000bf04070 */
[----:B------:R-:W-:-:S04]  /*2cc0*/  UISETP.LT.U32.AND UP0, UPT, UR39, 0x3, UP0 ;  /* 0x000000032700788c */ /* 0x000fc80008701070 */
[----:B------:R-:W-:Y:S02]  /*2cd0*/  USEL UR6, URZ, 0x1, !UP0 ;  /* 0x000000013f067887 */ /* 0x000fe4000c000000 */
[----:B------:R-:W-:Y:S02]  /*2ce0*/  @UP1 UIMAD.WIDE.U32 UR4, UR36, -0x55555555, URZ ;  /* 0xaaaaaaab240418a5 */ /* 0x000fe4000f8e003f */
[----:B------:R-:W-:Y:S02]  /*2cf0*/  ULOP3.LUT UR38, UR38, UR6, URZ, 0x3c, !UPT ;  /* 0x0000000626267292 */ /* 0x000fe4000f8e3c3f */
[----:B------:R-:W-:-:S04]  /*2d00*/  @UP1 USHF.R.U32.HI UR4, URZ, 0x1, UR5 ;  /* 0x000000013f041899 */ /* 0x000fc80008011605 */
[----:B------:R-:W-:Y:S01]  /*2d10*/  @UP1 ULOP3.LUT UR38, UR38, 0x1, UR4, 0x78, !UPT ;  /* 0x0000000126261892 */ /* 0x000fe2000f8e7804 */
[----:B0-----:R-:W-:Y:S11]  /*2d20*/  @!P0 BRA `(.L_x_35) ;  /* 0x0000003c00248947 */ /* 0x001ff60003800000 */
.L_x_124:
[----:B------:R-:W-:Y:S01]  /*2d30*/  ULDC.64 UR4, c[0x0][0x5d0] ;  /* 0x0001740000047ab9 */ /* 0x000fe20000000a00 */
[----:B------:R-:W-:Y:S01]  /*2d40*/  ULDC UR6, c[0x0][0x284] ;  /* 0x0000a10000067ab9 */ /* 0x000fe20000000800 */
[----:B0-----:R-:W-:Y:S02]  /*2d50*/  IMAD R0, R9, UR4, RZ ;  /* 0x0000000409007c24 */ /* 0x001fe4000f8e02ff */
[----:B------:R-:W-:Y:S02]  /*2d60*/  IMAD.SHL.U32 R12, R18, 0x40, RZ ;  /* 0x00000040120c7824 */ /* 0x000fe400078e00ff */
[C---:B------:R-:W-:Y:S02]  /*2d70*/  IMAD R3, R19.reuse, UR5, R0 ;  /* 0x0000000513037c24 */ /* 0x040fe4000f8e0200 */
[----:B------:R-:W-:Y:S01]  /*2d80*/  IMAD.SHL.U32 R0, R22, 0x40, RZ ;  /* 0x0000004016007824 */ /* 0x000fe200078e00ff */
[----:B------:R-:W-:Y:S01]  /*2d90*/  SHF.R.S32.HI R13, RZ, 0x1f, R12 ;  /* 0x0000001fff0d7819 */ /* 0x000fe2000001140c */
[----:B------:R-:W-:Y:S01]  /*2da0*/  IMAD.WIDE.U32 R4, R19, UR4, R62 ;  /* 0x0000000413047c25 */ /* 0x000fe2000f8e003e */
[----:B------:R-:W-:-:S02]  /*2db0*/  ULDC.64 UR4, c[0x0][0x5c8] ;  /* 0x0001720000047ab9 */ /* 0x000fc40000000a00 */
[----:B------:R-:W-:Y:S01]  /*2dc0*/  ISETP.GE.AND P0, PT, R0, UR6, PT ;  /* 0x0000000600007c0c */ /* 0x000fe2000bf06270 */
[----:B------:R-:W-:Y:S01]  /*2dd0*/  ULDC UR6, c[0x0][0x288] ;  /* 0x0000a20000067ab9 */ /* 0x000fe20000000800 */
[----:B------:R-:W-:Y:S01]  /*2de0*/  IADD3 R4, P1, R12, R4, RZ ;  /* 0x000000040c047210 */ /* 0x000fe20007f3e0ff */
[----:B------:R-:W-:Y:S01]  /*2df0*/  IMAD.WIDE R20, R22, 0x40, R60 ;  /* 0x0000004016147825 */ /* 0x000fe200078e023c */
[----:B------:R-:W-:Y:S02]  /*2e00*/  ISETP.GE.OR P0, PT, R12, UR6, P0 ;  /* 0x000000060c007c0c */ /* 0x000fe40008706670 */
[----:B------:R-:W-:Y:S01]  /*2e10*/  IADD3.X R5, R13, R5, R3, P1, !PT ;  /* 0x000000050d057210 */ /* 0x000fe20000ffe403 */
[----:B------:R-:W-:-:S04]  /*2e20*/  IMAD R7, R21, UR4, RZ ;  /* 0x0000000415077c24 */ /* 0x000fc8000f8e02ff */
[C---:B------:R-:W-:Y:S02]  /*2e30*/  IMAD R7, R20.reuse, UR5, R7 ;  /* 0x0000000514077c24 */ /* 0x040fe4000f8e0207 */
[----:B------:R-:W-:-:S04]  /*2e40*/  IMAD.WIDE.U32 R72, R20, UR4, R4 ;  /* 0x0000000414487c25 */ /* 0x000fc8000f8e0004 */
[----:B------:R-:W-:Y:S05]  /*2e50*/  @P0 BRA `(.L_x_36) ;  /* 0x0000002000540947 */ /* 0x000fea0003800000 */
[----:B-----5:R-:W-:Y:S01]  /*2e60*/  FSETP.NEU.AND P1, PT, R59, RZ, PT ;  /* 0x000000ff3b00720b */ /* 0x020fe20003f2d000 */
[----:B------:R-:W-:Y:S01]  /*2e70*/  IMAD.IADD R22, R67, 0x1, -R12 ;  /* 0x0000000143167824 */ /* 0x000fe200078e0a0c */
[----:B------:R-:W-:Y:S01]  /*2e80*/  BSSY B0, `(.L_x_36) ;  /* 0x0000212000007945 */ /* 0x000fe20003800000 */
[----:B------:R-:W-:Y:S02]  /*2e90*/  IMAD.IADD R0, R71, 0x1, -R0 ;  /* 0x0000000147007824 */ /* 0x000fe400078e0a00 */
[----:B------:R-:W-:Y:S01]  /*2ea0*/  IMAD.IADD R7, R73, 0x1, R7 ;  /* 0x0000000149077824 */ /* 0x000fe200078e0207 */
[----:B------:R-:W-:-:S04]  /*2eb0*/  ISETP.GT.AND P0, PT, R22, RZ, PT ;  /* 0x000000ff1600720c */ /* 0x000fc80003f04270 */
[----:B------:R-:W-:-:S03]  /*2ec0*/  ISETP.GT.AND P2, PT, R0, RZ, P0 ;  /* 0x000000ff0000720c */ /* 0x000fc60000744270 */
[----:B------:R-:W-:Y:S10]  /*2ed0*/  @!P1 BRA `(.L_x_37) ;  /* 0x0000001400d89947 */ /* 0x000ff40003800000 */
[----:B------:R-:W0:Y:S01]  /*2ee0*/  LDC.64 R76, c[0x0][0x5b8] ;  /* 0x00016e00ff4c7b82 */ /* 0x000e220000000a00 */
[----:B------:R-:W-:-:S07]  /*2ef0*/  ULDC.64 UR4, c[0x0][0x5c0] ;  /* 0x0001700000047ab9 */ /* 0x000fce0000000a00 */
[----:B------:R-:W1:Y:S08]  /*2f00*/  LDC.64 R78, c[0x0][0x5b0] ;  /* 0x00016c00ff4e7b82 */ /* 0x000e700000000a00 */
[----:B------:R-:W2:Y:S01]  /*2f10*/  LDC.64 R80, c[0x0][0x5a8] ;  /* 0x00016a00ff507b82 */ /* 0x000ea20000000a00 */
[-C--:B0-----:R-:W-:Y:S02]  /*2f20*/  IMAD R6, R9, R76.reuse, RZ ;  /* 0x0000004c09067224 */ /* 0x081fe400078e02ff */
[----:B------:R-:W-:-:S04]  /*2f30*/  IMAD.WIDE.U32 R4, R19, R76, R62 ;  /* 0x0000004c13047225 */ /* 0x000fc800078e003e */
[----:B------:R-:W-:Y:S01]  /*2f40*/  IMAD R73, R19, R77, R6 ;  /* 0x0000004d13497224 */ /* 0x000fe200078e0206 */
[----:B------:R-:W-:Y:S01]  /*2f50*/  IADD3 R8, P1, R12, R4, RZ ;  /* 0x000000040c087210 */ /* 0x000fe20007f3e0ff */
[----:B-1----:R-:W-:-:S03]  /*2f60*/  IMAD R3, R21, R78, RZ ;  /* 0x0000004e15037224 */ /* 0x002fc600078e02ff */
[----:B------:R-:W-:Y:S01]  /*2f70*/  IADD3.X R9, R13, R5, R73, P1, !PT ;  /* 0x000000050d097210 */ /* 0x000fe20000ffe449 */
[C---:B------:R-:W-:Y:S02]  /*2f80*/  IMAD R21, R20.reuse, R79, R3 ;  /* 0x0000004f14157224 */ /* 0x040fe400078e0203 */
[----:B------:R-:W-:-:S04]  /*2f90*/  IMAD.WIDE.U32 R4, R20, R78, R8 ;  /* 0x0000004e14047225 */ /* 0x000fc800078e0008 */
[----:B------:R-:W-:Y:S01]  /*2fa0*/  IMAD.IADD R3, R5, 0x1, R21 ;  /* 0x0000000105037824 */ /* 0x000fe200078e0215 */
[----:B--2---:R-:W-:-:S04]  /*2fb0*/  LEA R10, P1, R4, R80, 0x2 ;  /* 0x00000050040a7211 */ /* 0x004fc800078210ff */
[----:B------:R-:W-:-:S05]  /*2fc0*/  LEA.HI.X R11, R4, R81, R3, 0x2, P1 ;  /* 0x00000051040b7211 */ /* 0x000fca00008f1403 */
[----:B------:R0:W2:Y:S01]  /*2fd0*/  @P2 LDG.E.LTC128B R3, desc[UR48][R10.64] ;  /* 0x000000300a032981 */ /* 0x0000a2000c1e1920 */
[----:B------:R-:W-:Y:S01]  /*2fe0*/  IMAD.WIDE.U32 R4, R20, R78, R12 ;  /* 0x0000004e14047225 */ /* 0x000fe200078e000c */
[----:B------:R-:W-:Y:S01]  /*2ff0*/  LEA R6, P3, R72, UR4, 0x2 ;  /* 0x0000000448067c11 */ /* 0x000fe2000f8610ff */
[----:B------:R-:W-:Y:S01]  /*3000*/  BSSY B1, `(.L_x_38) ;  /* 0x0000014000017945 */ /* 0x000fe20003800000 */
[----:B------:R-:W-:Y:S02]  /*3010*/  IADD3 R14, P1, R62, R4, RZ ;  /* 0x000000043e0e7210 */ /* 0x000fe40007f3e0ff */
[----:B------:R-:W-:Y:S02]  /*3020*/  LEA.HI.X R7, R72, UR5, R7, 0x2, P3 ;  /* 0x0000000548077c11 */ /* 0x000fe400098f1407 */
[----:B------:R-:W-:Y:S01]  /*3030*/  IADD3.X R15, R63, R21, R5, P1, !PT ;  /* 0x000000153f0f7210 */ /* 0x000fe20000ffe405 */
[----:B0-----:R-:W-:Y:S01]  /*3040*/  IMAD.SHL.U32 R10, R78, 0x8, RZ ;  /* 0x000000084e0a7824 */ /* 0x001fe200078e00ff */
[----:B------:R-:W-:-:S02]  /*3050*/  ISETP.GT.AND P1, PT, R22, 0x1, PT ;  /* 0x000000011600780c */ /* 0x000fc40003f24270 */
[----:B------:R-:W-:Y:S01]  /*3060*/  SHF.L.U64.HI R11, R78, 0x3, R79 ;  /* 0x000000034e0b7819 */ /* 0x000fe2000001024f */
[----:B------:R-:W-:Y:S01]  /*3070*/  IMAD.WIDE.U32 R14, R19, R76, R14 ;  /* 0x0000004c130e7225 */ /* 0x000fe200078e000e */
[----:B------:R-:W-:-:S03]  /*3080*/  ISETP.GT.AND P3, PT, R0, RZ, P1 ;  /* 0x000000ff0000720c */ /* 0x000fc60000f64270 */
[----:B------:R-:W-:Y:S01]  /*3090*/  IMAD.WIDE.U32 R10, R20, R78, R10 ;  /* 0x0000004e140a7225 */ /* 0x000fe200078e000a */
[----:B--2---:R-:W-:-:S05]  /*30a0*/  LOP3.LUT R4, R3, 0xffffe000, RZ, 0xc0, !PT ;  /* 0xffffe00003047812 */ /* 0x004fca00078ec0ff */
[----:B------:R-:W-:Y:S01]  /*30b0*/  FMUL R5, R4, R59 ;  /* 0x0000003b04057220 */ /* 0x000fe20000400000 */
[----:B------:R-:W-:-:S03]  /*30c0*/  LEA R4, P4, R14, R80, 0x2 ;  /* 0x000000500e047211 */ /* 0x000fc600078810ff */
[----:B------:R-:W-:Y:S01]  /*30d0*/  FFMA R77, R24, R58, R5 ;  /* 0x0000003a184d7223 */ /* 0x000fe20000000005 */
[----:B------:R-:W-:-:S04]  /*30e0*/  IMAD.IADD R5, R73, 0x1, R15 ;  /* 0x0000000149057824 */ /* 0x000fc800078e020f */
[----:B------:R-:W-:Y:S02]  /*30f0*/  F2FP.TF32.F32.PACK_B R77, R77 ;  /* 0x0000004dff4d723e */ /* 0x000fe400024050ff */
[----:B------:R-:W-:-:S03]  /*3100*/  LEA.HI.X R5, R14, R81, R5, 0x2, P4 ;  /* 0x000000510e057211 */ /* 0x000fc600020f1405 */
[----:B------:R0:W-:Y:S01]  /*3110*/  @P2 STG.E desc[UR48][R6.64], R77 ;  /* 0x0000004d06002986 */ /* 0x0001e2000c101930 */
[----:B------:R-:W-:Y:S05]  /*3120*/  @!P3 BRA `(.L_x_39) ;  /* 0x000000000004b947 */ /* 0x000fea0003800000 */
[----:B------:R1:W5:Y:S02]  /*3130*/  LDG.E.LTC128B R3, desc[UR48][R4.64+0x4] ;  /* 0x0000043004037981 */ /* 0x000364000c1e1920 */
.L_x_39:
[----:B------:R-:W-:Y:S05]  /*3140*/  BSYNC B1 ;  /* 0x0000000000017941 */ /* 0x000fea0003800000 */
.L_x_38:
[----:B-----5:R-:W-:Y:S01]  /*3150*/  LOP3.LUT R14, R3, 0xffffe000, RZ, 0xc0, !PT ;  /* 0xffffe000030e7812 */ /* 0x020fe200078ec0ff */
[----:B------:R-:W-:Y:S01]  /*3160*/  IMAD.IADD R21, R21, 0x1, R11 ;  /* 0x0000000115157824 */ /* 0x000fe200078e020b */
[----:B------:R-:W-:Y:S01]  /*3170*/  IADD3 R8, P2, R8, R10, RZ ;  /* 0x0000000a08087210 */ /* 0x000fe20007f5e0ff */
[----:B------:R-:W-:Y:S01]  /*3180*/  IMAD.MOV.U32 R18, RZ, RZ, R3 ;  /* 0x000000ffff127224 */ /* 0x000fe200078e0003 */
[----:B------:R-:W-:Y:S01]  /*3190*/  ISETP.GT.AND P0, PT, R0, 0x8, P0 ;  /* 0x000000080000780c */ /* 0x000fe20000704270 */
[----:B------:R-:W-:Y:S02]  /*31a0*/  FMUL R14, R14, R59 ;  /* 0x0000003b0e0e7220 */ /* 0x000fe40000400000 */
[----:B------:R-:W-:Y:S02]  /*31b0*/  IMAD.X R9, R21, 0x1, R9, P2 ;  /* 0x0000000115097824 */ /* 0x000fe400010e0609 */
[----:B------:R-:W-:Y:S01]  /*31c0*/  FFMA R25, R25, R58, R14 ;  /* 0x0000003a19197223 */ /* 0x000fe2000000000e */
[----:B------:R-:W-:-:S04]  /*31d0*/  LEA R14, P2, R8, R80, 0x2 ;  /* 0x00000050080e7211 */ /* 0x000fc800078410ff */
[----:B------:R-:W-:Y:S02]  /*31e0*/  F2FP.TF32.F32.PACK_B R25, R25 ;  /* 0x00000019ff19723e */ /* 0x000fe400024050ff */
[----:B------:R-:W-:-:S03]  /*31f0*/  LEA.HI.X R15, R8, R81, R9, 0x2, P2 ;  /* 0x00000051080f7211 */ /* 0x000fc600010f1409 */
[----:B------:R2:W-:Y:S04]  /*3200*/  @P3 STG.E desc[UR48][R6.64+0x4], R25 ;  /* 0x0000041906003986 */ /* 0x0005e8000c101930 */
[----:B------:R-:W3:Y:S01]  /*3210*/  @P0 LDG.E.LTC128B R18, desc[UR48][R14.64] ;  /* 0x000000300e120981 */ /* 0x000ee2000c1e1920 */
[----:B------:R-:W-:Y:S01]  /*3220*/  IADD3 R12, P2, P3, R62, R10, R12 ;  /* 0x0000000a3e0c7210 */ /* 0x000fe20007b5e00c */
[----:B------:R-:W-:Y:S01]  /*3230*/  BSSY B1, `(.L_x_40) ;  /* 0x0000011000017945 */ /* 0x000fe20003800000 */
[C---:B------:R-:W-:Y:S02]  /*3240*/  SHF.L.U64.HI R9, R64.reuse, 0x2, R65 ;  /* 0x0000000240097819 */ /* 0x040fe40000010241 */
[----:B------:R-:W-:Y:S02]  /*3250*/  IADD3.X R13, R63, R21, R13, P2, P3 ;  /* 0x000000153f0d7210 */ /* 0x000fe400017e640d */
[----:B------:R-:W-:-:S02]  /*3260*/  LEA R10, P2, R64, R6, 0x2 ;  /* 0x00000006400a7211 */ /* 0x000fc400078410ff */
[----:B------:R-:W-:Y:S01]  /*3270*/  ISETP.GT.AND P1, PT, R0, 0x8, P1 ;  /* 0x000000080000780c */ /* 0x000fe20000f24270 */
[----:B------:R-:W-:-:S04]  /*3280*/  IMAD.WIDE.U32 R12, R19, R76, R12 ;  /* 0x0000004c130c7225 */ /* 0x000fc800078e000c */
[----:B------:R-:W-:Y:S01]  /*3290*/  IMAD.X R11, R9, 0x1, R7, P2 ;  /* 0x00000001090b7824 */ /* 0x000fe200010e0607 */
[----:B---3--:R-:W-:-:S05]  /*32a0*/  LOP3.LUT R8, R18, 0xffffe000, RZ, 0xc0, !PT ;  /* 0xffffe00012087812 */ /* 0x008fca00078ec0ff */
        /* <DEDUP_REMOVED lines=9> */
.L_x_41:
[----:B------:R-:W-:Y:S05]  /*3340*/  BSYNC B1 ;  /* 0x0000000000017941 */ /* 0x000fea0003800000 */
.L_x_40:
[----:B-----5:R-:W-:Y:S01]  /*3350*/  LOP3.LUT R12, R18, 0xffffe000, RZ, 0xc0, !PT ;  /* 0xffffe000120c7812 */ /* 0x020fe200078ec0ff */
[----:B------:R-:W-:Y:S01]  /*3360*/  BSSY B1, `(.L_x_42) ;  /* 0x0000009000017945 */ /* 0x000fe20003800000 */
[----:B------:R-:W-:-:S03]  /*3370*/  ISETP.GT.AND P0, PT, R22, 0x8, PT ;  /* 0x000000081600780c */ /* 0x000fc60003f04270 */
[----:B------:R-:W-:Y:S01]  /*3380*/  FMUL R12, R12, R59 ;  /* 0x0000003b0c0c7220 */ /* 0x000fe20000400000 */
[----:B------:R-:W-:-:S03]  /*3390*/  ISETP.GT.AND P2, PT, R0, RZ, P0 ;  /* 0x000000ff0000720c */ /* 0x000fc60000744270 */
[----:B------:R-:W-:-:S05]  /*33a0*/  FFMA R27, R27, R58, R12 ;  /* 0x0000003a1b1b7223 */ /* 0x000fca000000000c */
[----:B------:R-:W-:-:S05]  /*33b0*/  F2FP.TF32.F32.PACK_B R27, R27 ;  /* 0x0000001bff1b723e */ /* 0x000fca00024050ff */
[----:B------:R4:W-:Y:S01]  /*33c0*/  @P1 STG.E desc[UR48][R10.64+0x4], R27 ;  /* 0x0000041b0a001986 */ /* 0x0009e2000c101930 */
[----:B------:R-:W-:Y:S05]  /*33d0*/  @!P2 BRA `(.L_x_43) ;  /* 0x000000000004a947 */ /* 0x000fea0003800000 */
[----:B------:R0:W5:Y:S02]  /*33e0*/  LDG.E.LTC128B R18, desc[UR48][R4.64+0x20] ;  /* 0x0000203004127981 */ /* 0x000164000c1e1920 */
.L_x_43:
[----:B------:R-:W-:Y:S05]  /*33f0*/  BSYNC B1 ;  /* 0x0000000000017941 */ /* 0x000fea0003800000 */
.L_x_42:
        /* <DEDUP_REMOVED lines=10> */
.L_x_45:
[----:B------:R-:W-:Y:S05]  /*34a0*/  BSYNC B1 ;  /* 0x0000000000017941 */ /* 0x000fea0003800000 */
.L_x_44:
[----:B-----5:R-:W-:Y:S01]  /*34b0*/  LOP3.LUT R12, R18, 0xffffe000, RZ, 0xc0, !PT ;  /* 0xffffe000120c7812 */ /* 0x020fe200078ec0ff */
[----:B------:R-:W-:Y:S01]  /*34c0*/  BSSY B1, `(.L_x_46) ;  /* 0x0000008000017945 */ /* 0x000fe20003800000 */
[----:B------:R-:W-:-:S03]  /*34d0*/  ISETP.GT.AND P0, PT, R0, 0x8, P0 ;  /* 0x000000080000780c */ /* 0x000fc60000704270 */
[----:B------:R-:W-:-:S04]  /*34e0*/  FMUL R12, R12, R59 ;  /* 0x0000003b0c0c7220 */ /* 0x000fc80000400000 */
[----:B------:R-:W-:-:S05]  /*34f0*/  FFMA R29, R29, R58, R12 ;  /* 0x0000003a1d1d7223 */ /* 0x000fca000000000c */
[----:B------:R-:W-:-:S05]  /*3500*/  F2FP.TF32.F32.PACK_B R29, R29 ;  /* 0x0000001dff1d723e */ /* 0x000fca00024050ff */
[----:B------:R0:W-:Y:S01]  /*3510*/  @P3 STG.E desc[UR48][R6.64+0x24], R29 ;  /* 0x0000241d06003986 */ /* 0x0001e2000c101930 */
[----:B------:R-:W-:Y:S05]  /*3520*/  @!P0 BRA `(.L_x_47) ;  /* 0x0000000000048947 */ /* 0x000fea0003800000 */
[----:B------:R0:W5:Y:S02]  /*3530*/  LDG.E.LTC128B R18, desc[UR48][R8.64+0x20] ;  /* 0x0000203008127981 */ /* 0x000164000c1e1920 */
.L_x_47:
[----:B------:R-:W-:Y:S05]  /*3540*/  BSYNC B1 ;  /* 0x0000000000017941 */ /* 0x000fea0003800000 */
.L_x_46:
[----:B-----5:R-:W-:Y:S01]  /*3550*/  LOP3.LUT R12, R18, 0xffffe000, RZ, 0xc0, !PT ;  /* 0xffffe000120c7812 */ /* 0x020fe200078ec0ff */
[----:B------:R-:W-:Y:S01]  /*3560*/  BSSY B1, `(.L_x_48) ;  /* 0x0000008000017945 */ /* 0x000fe20003800000 */
[----:B------:R-:W-:-:S03]  /*3570*/  ISETP.GT.AND P1, PT, R0, 0x8, P1 ;  /* 0x000000080000780c */ /* 0x000fc60000f24270 */
[----:B0-----:R-:W-:-:S04]  /*3580*/  FMUL R3, R12, R59 ;  /* 0x0000003b0c037220 */ /* 0x001fc80000400000 */
[----:B------:R-:W-:-:S05]  /*3590*/  FFMA R3, R30, R58, R3 ;  /* 0x0000003a1e037223 */ /* 0x000fca0000000003 */
[----:B------:R-:W-:-:S05]  /*35a0*/  F2FP.TF32.F32.PACK_B R3, R3 ;  /* 0x00000003ff03723e */ /* 0x000fca00024050ff */
[----:B------:R0:W-:Y:S01]  /*35b0*/  @P0 STG.E desc[UR48][R10.64+0x20], R3 ;  /* 0x000020030a000986 */ /* 0x0001e2000c101930 */
[----:B------:R-:W-:Y:S05]  /*35c0*/  @!P1 BRA `(.L_x_49) ;  /* 0x0000000000049947 */ /* 0x000fea0003800000 */
[----:B------:R0:W5:Y:S02]  /*35d0*/  LDG.E.LTC128B R18, desc[UR48][R8.64+0x24] ;  /* 0x0000243008127981 */ /* 0x000164000c1e1920 */
.L_x_49:
[----:B------:R-:W-:Y:S05]  /*35e0*/  BSYNC B1 ;  /* 0x0000000000017941 */ /* 0x000fea0003800000 */
.L_x_48:
        /* <DEDUP_REMOVED lines=10> */
.L_x_51:
[----:B------:R-:W-:Y:S05]  /*3690*/  BSYNC B1 ;  /* 0x0000000000017941 */ /* 0x000fea0003800000 */
.L_x_50:
[----:B-----5:R-:W-:Y:S01]  /*36a0*/  LOP3.LUT R12, R18, 0xffffe000, RZ, 0xc0, !PT ;  /* 0xffffe000120c7812 */ /* 0x020fe200078ec0ff */
[----:B------:R-:W-:Y:S01]  /*36b0*/  BSSY B1, `(.L_x_52) ;  /* 0x0000009000017945 */ /* 0x000fe20003800000 */
[----:B------:R-:W-:-:S03]  /*36c0*/  ISETP.GT.AND P1, PT, R22, 0x11, PT ;  /* 0x000000111600780c */ /* 0x000fc60003f24270 */
[----:B0-----:R-:W-:Y:S01]  /*36d0*/  FMUL R3, R12, R59 ;  /* 0x0000003b0c037220 */ /* 0x001fe20000400000 */
[----:B------:R-:W-:-:S03]  /*36e0*/  ISETP.GT.AND P3, PT, R0, RZ, P1 ;  /* 0x000000ff0000720c */ /* 0x000fc60000f64270 */
[----:B------:R-:W-:-:S05]  /*36f0*/  FFMA R3, R32, R58, R3 ;  /* 0x0000003a20037223 */ /* 0x000fca0000000003 */
[----:B------:R-:W-:-:S05]  /*3700*/  F2FP.TF32.F32.PACK_B R3, R3 ;  /* 0x00000003ff03723e */ /* 0x000fca00024050ff */
[----:B------:R0:W-:Y:S01]  /*3710*/  @P2 STG.E desc[UR48][R6.64+0x40], R3 ;  /* 0x0000400306002986 */ /* 0x0001e2000c101930 */
[----:B------:R-:W-:Y:S05]  /*3720*/  @!P3 BRA `(.L_x_53) ;  /* 0x000000000004b947 */ /* 0x000fea0003800000 */
[----:B------:R0:W5:Y:S02]  /*3730*/  LDG.E.LTC128B R18, desc[UR48][R4.64+0x44] ;  /* 0x0000443004127981 */ /* 0x000164000c1e1920 */
.L_x_53:
[----:B------:R-:W-:Y:S05]  /*3740*/  BSYNC B1 ;  /* 0x0000000000017941 */ /* 0x000fea0003800000 */
.L_x_52:
        /* <DEDUP_REMOVED lines=9> */
.L_x_55:
[----:B------:R-:W-:Y:S05]  /*37e0*/  BSYNC B1 ;  /* 0x0000000000017941 */ /* 0x000fea0003800000 */
.L_x_54:
        /* <DEDUP_REMOVED lines=9> */
.L_x_57:
[----:B------:R-:W-:Y:S05]  /*3880*/  BSYNC B1 ;  /* 0x0000000000017941 */ /* 0x000fea0003800000 */
.L_x_56:
        /* <DEDUP_REMOVED lines=10> */
.L_x_59:
[----:B------:R-:W-:Y:S05]  /*3930*/  BSYNC B1 ;  /* 0x0000000000017941 */ /* 0x000fea0003800000 */
.L_x_58:
        /* <DEDUP_REMOVED lines=10> */
.L_x_61:
[----:B------:R-:W-:Y:S05]  /*39e0*/  BSYNC B1 ;  /* 0x0000000000017941 */ /* 0x000fea0003800000 */
.L_x_60:
        /* <DEDUP_REMOVED lines=9> */
.L_x_63:
[----:B------:R-:W-:Y:S05]  /*3a80*/  BSYNC B1 ;  /* 0x0000000000017941 */ /* 0x000fea0003800000 */
.L_x_62:
        /* <DEDUP_REMOVED lines=9> */
.L_x_65:
[----:B------:R-:W-:Y:S05]  /*3b20*/  BSYNC B1 ;  /* 0x0000000000017941 */ /* 0x000fea0003800000 */
.L_x_64:
        /* <DEDUP_REMOVED lines=10> */
.L_x_67:
[----:B------:R-:W-:Y:S05]  /*3bd0*/  BSYNC B1 ;  /* 0x0000000000017941 */ /* 0x000fea0003800000 */
.L_x_66:
        /* <DEDUP_REMOVED lines=10> */
.L_x_69:
[----:B------:R-:W-:Y:S05]  /*3c80*/  BSYNC B1 ;  /* 0x0000000000017941 */ /* 0x000fea0003800000 */
.L_x_68:
        /* <DEDUP_REMOVED lines=9> */
.L_x_71:
[----:B------:R-:W-:Y:S05]  /*3d20*/  BSYNC B1 ;  /* 0x0000000000017941 */ /* 0x000fea0003800000 */
.L_x_70:
        /* <DEDUP_REMOVED lines=9> */
.L_x_73:
[----:B------:R-:W-:Y:S05]  /*3dc0*/  BSYNC B1 ;  /* 0x0000000000017941 */ /* 0x000fea0003800000 */
.L_x_72:
        /* <DEDUP_REMOVED lines=10> */
.L_x_75:
[----:B------:R-:W-:Y:S05]  /*3e70*/  BSYNC B1 ;  /* 0x0000000000017941 */ /* 0x000fea0003800000 */
.L_x_74:
        /* <DEDUP_REMOVED lines=10> */
.L_x_77:
[----:B------:R-:W-:Y:S05]  /*3f20*/  BSYNC B1 ;  /* 0x0000000000017941 */ /* 0x000fea0003800000 */
.L_x_76:
        /* <DEDUP_REMOVED lines=9> */
.L_x_79:
[----:B------:R-:W-:Y:S05]  /*3fc0*/  BSYNC B1 ;  /* 0x0000000000017941 */ /* 0x000fea0003800000 */
.L_x_78:
        /* <DEDUP_REMOVED lines=9> */
.L_x_81:
[----:B------:R-:W-:Y:S05]  /*4060*/  BSYNC B1 ;  /* 0x0000000000017941 */ /* 0x000fea0003800000 */
.L_x_80:
        /* <DEDUP_REMOVED lines=10> */
.L_x_83:
[----:B------:R-:W-:Y:S05]  /*4110*/  BSYNC B1 ;  /* 0x0000000000017941 */ /* 0x000fea0003800000 */
.L_x_82:
        /* <DEDUP_REMOVED lines=10> */
.L_x_85:
[----:B------:R-:W-:Y:S05]  /*41c0*/  BSYNC B1 ;  /* 0x0000000000017941 */ /* 0x000fea0003800000 */
.L_x_84:
        /* <DEDUP_REMOVED lines=9> */
.L_x_87:
[----:B------:R-:W-:Y:S05]  /*4260*/  BSYNC B1 ;  /* 0x0000000000017941 */ /* 0x000fea0003800000 */
.L_x_86:
        /* <DEDUP_REMOVED lines=9> */
.L_x_89:
[----:B------:R-:W-:Y:S05]  /*4300*/  BSYNC B1 ;  /* 0x0000000000017941 */ /* 0x000fea0003800000 */
.L_x_88:
        /* <DEDUP_REMOVED lines=10> */
.L_x_91:
[----:B------:R-:W-:Y:S05]  /*43b0*/  BSYNC B1 ;  /* 0x0000000000017941 */ /* 0x000fea0003800000 */
.L_x_90:
        /* <DEDUP_REMOVED lines=10> */
.L_x_93:
[----:B------:R-:W-:Y:S05]  /*4460*/  BSYNC B1 ;  /* 0x0000000000017941 */ /* 0x000fea0003800000 */
.L_x_92:
[----:B01---5:R-:W-:Y:S01]  /*4470*/  LOP3.LUT R4, R18, 0xffffe000, RZ, 0xc0, !PT ;  /* 0xffffe00012047812 */ /* 0x023fe200078ec0ff */
        /* <DEDUP_REMOVED lines=8> */
.L_x_95:
[----:B------:R-:W-:Y:S05]  /*4500*/  BSYNC B1 ;  /* 0x0000000000017941 */ /* 0x000fea0003800000 */
.L_x_94:
[----:B-----5:R-:W-:Y:S01]  /*4510*/  LOP3.LUT R4, R18, 0xffffe000, RZ, 0xc0, !PT ;  /* 0xffffe00012047812 */ /* 0x020fe200078ec0ff */
[----:B------:R-:W-:Y:S01]  /*4520*/  @P0 IMAD.MOV.U32 R5, RZ, RZ, R11 ;  /* 0x000000ffff050224 */ /* 0x000fe200078e000b */
[----:B------:R-:W-:Y:S01]  /*4530*/  ISETP.GT.AND P1, PT, R0, 0x8, P1 ;  /* 0x000000080000780c */ /* 0x000fe20000f24270 */
[----:B------:R-:W-:Y:S02]  /*4540*/  BSSY B1, `(.L_x_96) ;  /* 0x0000008000017945 */ /* 0x000fe40003800000 */
[----:B------:R-:W-:Y:S01]  /*4550*/  FMUL R3, R4, R59 ;  /* 0x0000003b04037220 */ /* 0x000fe20000400000 */
[----:B------:R-:W-:-:S03]  /*4560*/  @P0 IMAD.MOV.U32 R4, RZ, RZ, R10 ;  /* 0x000000ffff040224 */ /* 0x000fc600078e000a */
[----:B------:R-:W-:-:S05]  /*4570*/  FFMA R3, R54, R58, R3 ;  /* 0x0000003a36037223 */ /* 0x000fca0000000003 */
[----:B------:R-:W-:-:S05]  /*4580*/  F2FP.TF32.F32.PACK_B R3, R3 ;  /* 0x00000003ff03723e */ /* 0x000fca00024050ff */
[----:B------:R0:W-:Y:S01]  /*4590*/  @P0 STG.E desc[UR48][R4.64+0xe0], R3 ;  /* 0x0000e00304000986 */ /* 0x0001e2000c101930 */
[----:B------:R-:W-:Y:S05]  /*45a0*/  @!P1 BRA `(.L_x_97) ;  /* 0x0000000000049947 */ /* 0x000fea0003800000 */
[----:B------:R0:W5:Y:S02]  /*45b0*/  LDG.E.LTC128B R18, desc[UR48][R8.64+0xe4] ;  /* 0x0000e43008127981 */ /* 0x000164000c1e1920 */
.L_x_97:
[----:B------:R-:W-:Y:S05]  /*45c0*/  BSYNC B1 ;  /* 0x0000000000017941 */ /* 0x000fea0003800000 */
.L_x_96:
[----:B------:R-:W-:Y:S05]  /*45d0*/  @!P1 BRA `(.L_x_98) ;  /* 0x0000000800709947 */ /* 0x000fea0003800000 */
[----:B-----5:R-:W-:-:S05]  /*45e0*/  LOP3.LUT R18, R18, 0xffffe000, RZ, 0xc0, !PT ;  /* 0xffffe00012127812 */ /* 0x020fca00078ec0ff */
[----:B------:R-:W-:-:S04]  /*45f0*/  FMUL R18, R18, R59 ;  /* 0x0000003b12127220 */ /* 0x000fc80000400000 */
[----:B------:R-:W-:-:S05]  /*4600*/  FFMA R55, R55, R58, R18 ;  /* 0x0000003a37377223 */ /* 0x000fca0000000012 */
[----:B------:R-:W-:-:S05]  /*4610*/  F2FP.TF32.F32.PACK_B R55, R55 ;  /* 0x00000037ff37723e */ /* 0x000fca00024050ff */
[----:B------:R0:W-:Y:S01]  /*4620*/  STG.E desc[UR48][R10.64+0xe4], R55 ;  /* 0x0000e4370a007986 */ /* 0x0001e2000c101930 */
[----:B------:R-:W-:Y:S05]  /*4630*/  BRA `(.L_x_98) ;  /* 0x0000000800587947 */ /* 0x000fea0003800000 */
.L_x_37:
[----:B------:R-:W-:Y:S01]  /*4640*/  ISETP.GT.AND P4, PT, R22, 0x1, PT ;  /* 0x000000011600780c */ /* 0x000fe20003f84270 */
[----:B------:R-:W-:Y:S01]  /*4650*/  ULDC.64 UR4, c[0x0][0x5c0] ;  /* 0x0001700000047ab9 */ /* 0x000fe20000000a00 */
[-C--:B------:R-:W-:Y:S01]  /*4660*/  FMUL R3, R24, R58.reuse ;  /* 0x0000003a18037220 */ /* 0x080fe20000400000 */
[----:B------:R-:W-:Y:S01]  /*4670*/  LEA R4, P3, R72, UR4, 0x2 ;  /* 0x0000000448047c11 */ /* 0x000fe2000f8610ff */
[-C--:B------:R-:W-:Y:S01]  /*4680*/  FMUL R25, R25, R58.reuse ;  /* 0x0000003a19197220 */ /* 0x080fe20000400000 */
[----:B------:R-:W-:Y:S01]  /*4690*/  ISETP.GT.AND P1, PT, R0, RZ, P4 ;  /* 0x000000ff0000720c */ /* 0x000fe20002724270 */
[-C--:B------:R-:W-:Y:S01]  /*46a0*/  FMUL R9, R26, R58.reuse ;  /* 0x0000003a1a097220 */ /* 0x080fe20000400000 */
[----:B------:R-:W-:Y:S01]  /*46b0*/  LEA.HI.X R5, R72, UR5, R7, 0x2, P3 ;  /* 0x0000000548057c11 */ /* 0x000fe200098f1407 */
[-C--:B------:R-:W-:Y:S01]  /*46c0*/  FMUL R27, R27, R58.reuse ;  /* 0x0000003a1b1b7220 */ /* 0x080fe20000400000 */
[----:B------:R-:W-:Y:S01]  /*46d0*/  F2FP.TF32.F32.PACK_B R3, R3 ;  /* 0x00000003ff03723e */ /* 0x000fe200024050ff */
[-C--:B------:R-:W-:Y:S01]  /*46e0*/  FMUL R29, R29, R58.reuse ;  /* 0x0000003a1d1d7220 */ /* 0x080fe20000400000 */
[----:B------:R-:W-:Y:S01]  /*46f0*/  F2FP.TF32.F32.PACK_B R25, R25 ;  /* 0x00000019ff19723e */ /* 0x000fe200024050ff */
[----:B------:R-:W-:Y:S01]  /*4700*/  FMUL R31, R31, R58 ;  /* 0x0000003a1f1f7220 */ /* 0x000fe20000400000 */
[C---:B------:R-:W-:Y:S01]  /*4710*/  SHF.L.U64.HI R7, R64.reuse, 0x2, R65 ;  /* 0x0000000240077819 */ /* 0x040fe20000010241 */
[----:B------:R0:W-:Y:S01]  /*4720*/  @P2 STG.E desc[UR48][R4.64], R3 ;  /* 0x0000000304002986 */ /* 0x0001e2000c101930 */
[----:B------:R-:W-:Y:S01]  /*4730*/  LEA R6, P3, R64, R4, 0x2 ;  /* 0x0000000440067211 */ /* 0x000fe200078610ff */
[-C--:B------:R-:W-:Y:S01]  /*4740*/  FMUL R11, R32, R58.reuse ;  /* 0x0000003a200b7220 */ /* 0x080fe20000400000 */
[C---:B------:R-:W-:Y:S01]  /*4750*/  ISETP.GT.AND P2, PT, R22.reuse, 0x8, PT ;  /* 0x000000081600780c */ /* 0x040fe20003f44270 */
[----:B------:R-:W-:Y:S01]  /*4760*/  @P1 STG.E desc[UR48][R4.64+0x4], R25 ;  /* 0x0000041904001986 */ /* 0x000fe2000c101930 */
[----:B------:R-:W-:Y:S01]  /*4770*/  ISETP.GT.AND P1, PT, R22, 0x9, PT ;  /* 0x000000091600780c */ /* 0x000fe20003f24270 */
[----:B------:R-:W-:Y:S01]  /*4780*/  IMAD.X R7, R7, 0x1, R5, P3 ;  /* 0x0000000107077824 */ /* 0x000fe200018e0605 */
[C---:B------:R-:W-:Y:S01]  /*4790*/  ISETP.GT.AND P0, PT, R0.reuse, 0x8, P0 ;  /* 0x000000080000780c */ /* 0x040fe20000704270 */
[-C--:B------:R-:W-:Y:S01]  /*47a0*/  FMUL R33, R33, R58.reuse ;  /* 0x0000003a21217220 */ /* 0x080fe20000400000 */
[C---:B------:R-:W-:Y:S01]  /*47b0*/  ISETP.GT.AND P4, PT, R0.reuse, 0x8, P4 ;  /* 0x000000080000780c */ /* 0x040fe20002784270 */
[-C--:B------:R-:W-:Y:S01]  /*47c0*/  FMUL R35, R35, R58.reuse ;  /* 0x0000003a23237220 */ /* 0x080fe20000400000 */
[----:B------:R-:W-:Y:S01]  /*47d0*/  ISETP.GT.AND P5, PT, R0, RZ, P2 ;  /* 0x000000ff0000720c */ /* 0x000fe200017a4270 */
[-C--:B0-----:R-:W-:Y:S01]  /*47e0*/  FMUL R3, R28, R58.reuse ;  /* 0x0000003a1c037220 */ /* 0x081fe20000400000 */
[----:B------:R-:W-:Y:S01]  /*47f0*/  ISETP.GT.AND P3, PT, R0, RZ, P1 ;  /* 0x000000ff0000720c */ /* 0x000fe20000f64270 */
[-C--:B------:R-:W-:Y:S01]  /*4800*/  FMUL R37, R37, R58.reuse ;  /* 0x0000003a25257220 */ /* 0x080fe20000400000 */
[----:B------:R-:W-:Y:S01]  /*4810*/  F2FP.TF32.F32.PACK_B R9, R9 ;  /* 0x00000009ff09723e */ /* 0x000fe200024050ff */
[-C--:B------:R-:W-:Y:S01]  /*4820*/  FMUL R39, R39, R58.reuse ;  /* 0x0000003a27277220 */ /* 0x080fe20000400000 */
[----:B------:R-:W-:Y:S01]  /*4830*/  F2FP.TF32.F32.PACK_B R27, R27 ;  /* 0x0000001bff1b723e */ /* 0x000fe200024050ff */
[-C--:B------:R-:W-:Y:S01]  /*4840*/  FMUL R41, R41, R58.reuse ;  /* 0x0000003a29297220 */ /* 0x080fe20000400000 */
[----:B------:R-:W-:Y:S01]  /*4850*/  F2FP.TF32.F32.PACK_B R3, R3 ;  /* 0x00000003ff03723e */ /* 0x000fe200024050ff */
[----:B------:R0:W-:Y:S01]  /*4860*/  @P0 STG.E desc[UR48][R6.64], R9 ;  /* 0x0000000906000986 */ /* 0x0001e2000c101930 */
[----:B------:R-:W-:Y:S01]  /*4870*/  F2FP.TF32.F32.PACK_B R29, R29 ;  /* 0x0000001dff1d723e */ /* 0x000fe200024050ff */
[-C--:B------:R-:W-:Y:S01]  /*4880*/  FMUL R43, R43, R58.reuse ;  /* 0x0000003a2b2b7220 */ /* 0x080fe20000400000 */
[----:B------:R-:W-:Y:S01]  /*4890*/  ISETP.GT.AND P0, PT, R22, 0x10, PT ;  /* 0x000000101600780c */ /* 0x000fe20003f04270 */
[----:B------:R-:W-:Y:S01]  /*48a0*/  @P4 STG.E desc[UR48][R6.64+0x4], R27 ;  /* 0x0000041b06004986 */ /* 0x000fe2000c101930 */
[C---:B------:R-:W-:Y:S01]  /*48b0*/  ISETP.GT.AND P2, PT, R0.reuse, 0x8, P2 ;  /* 0x000000080000780c */ /* 0x040fe20001744270 */
[-C--:B------:R-:W-:Y:S01]  /*48c0*/  FMUL R45, R45, R58.reuse ;  /* 0x0000003a2d2d7220 */ /* 0x080fe20000400000 */
[C---:B------:R-:W-:Y:S01]  /*48d0*/  ISETP.GT.AND P1, PT, R0.reuse, 0x8, P1 ;  /* 0x000000080000780c */ /* 0x040fe20000f24270 */
[----:B------:R1:W-:Y:S01]  /*48e0*/  @P5 STG.E desc[UR48][R4.64+0x20], R3 ;  /* 0x0000200304005986 */ /* 0x0003e2000c101930 */
[----:B------:R-:W-:Y:S01]  /*48f0*/  ISETP.GT.AND P5, PT, R0, RZ, P0 ;  /* 0x000000ff0000720c */ /* 0x000fe200007a4270 */
[-C--:B------:R-:W-:Y:S01]  /*4900*/  FMUL R47, R47, R58.reuse ;  /* 0x0000003a2f2f7220 */ /* 0x080fe20000400000 */
[----:B------:R-:W-:Y:S01]  /*4910*/  F2FP.TF32.F32.PACK_B R31, R31 ;  /* 0x0000001fff1f723e */ /* 0x000fe200024050ff */
[----:B------:R-:W-:Y:S01]  /*4920*/  @P3 STG.E desc[UR48][R4.64+0x24], R29 ;  /* 0x0000241d04003986 */ /* 0x000fe2000c101930 */
[----:B------:R-:W-:Y:S01]  /*4930*/  ISETP.GT.AND P3, PT, R22, 0x11, PT ;  /* 0x000000111600780c */ /* 0x000fe20003f64270 */
[-C--:B0-----:R-:W-:Y:S01]  /*4940*/  FMUL R9, R30, R58.reuse ;  /* 0x0000003a1e097220 */ /* 0x081fe20000400000 */
[----:B------:R-:W-:Y:S01]  /*4950*/  F2FP.TF32.F32.PACK_B R11, R11 ;  /* 0x0000000bff0b723e */ /* 0x000fe200024050ff */
[-C--:B------:R-:W-:Y:S01]  /*4960*/  FMUL R49, R49, R58.reuse ;  /* 0x0000003a31317220 */ /* 0x080fe20000400000 */
[----:B------:R-:W-:Y:S01]  /*4970*/  ISETP.GT.AND P4, PT, R0, RZ, P3 ;  /* 0x000000ff0000720c */ /* 0x000fe20001f84270 */
[-C--:B------:R-:W-:Y:S01]  /*4980*/  FMUL R51, R51, R58.reuse ;  /* 0x0000003a33337220 */ /* 0x080fe20000400000 */
[----:B------:R-:W-:Y:S01]  /*4990*/  F2FP.TF32.F32.PACK_B R9, R9 ;  /* 0x00000009ff09723e */ /* 0x000fe200024050ff */
[-C--:B-1----:R-:W-:Y:S01]  /*49a0*/  FMUL R3, R34, R58.reuse ;  /* 0x0000003a22037220 */ /* 0x082fe20000400000 */
[----:B------:R-:W-:Y:S01]  /*49b0*/  F2FP.TF32.F32.PACK_B R33, R33 ;  /* 0x00000021ff21723e */ /* 0x000fe200024050ff */
[-C--:B------:R-:W-:Y:S01]  /*49c0*/  FMUL R13, R52, R58.reuse ;  /* 0x0000003a340d7220 */ /* 0x080fe20000400000 */
[----:B------:R-:W-:Y:S01]  /*49d0*/  ISETP.GT.AND P0, PT, R0, 0x8, P0 ;  /* 0x000000080000780c */ /* 0x000fe20000704270 */
[----:B------:R0:W-:Y:S01]  /*49e0*/  @P2 STG.E desc[UR48][R6.64+0x20], R9 ;  /* 0x0000200906002986 */ /* 0x0001e2000c101930 */
[C---:B------:R-:W-:Y:S01]  /*49f0*/  ISETP.GT.AND P2, PT, R22.reuse, 0x19, PT ;  /* 0x000000191600780c */ /* 0x040fe20003f44270 */
[-C--:B------:R-:W-:Y:S01]  /*4a00*/  FMUL R53, R53, R58.reuse ;  /* 0x0000003a35357220 */ /* 0x080fe20000400000 */
[----:B------:R-:W-:Y:S01]  /*4a10*/  F2FP.TF32.F32.PACK_B R3, R3 ;  /* 0x00000003ff03723e */ /* 0x000fe200024050ff */
[----:B------:R-:W-:Y:S01]  /*4a20*/  @P1 STG.E desc[UR48][R6.64+0x24], R31 ;  /* 0x0000241f06001986 */ /* 0x000fe2000c101930 */
[----:B------:R-:W-:Y:S01]  /*4a30*/  ISETP.GT.AND P1, PT, R22, 0x18, PT ;  /* 0x000000181600780c */ /* 0x000fe20003f24270 */
[----:B------:R-:W-:Y:S01]  /*4a40*/  FMUL R55, R55, R58 ;  /* 0x0000003a37377220 */ /* 0x000fe20000400000 */
[----:B------:R-:W-:Y:S01]  /*4a50*/  F2FP.TF32.F32.PACK_B R35, R35 ;  /* 0x00000023ff23723e */ /* 0x000fe200024050ff */
[----:B------:R1:W-:Y:S01]  /*4a60*/  @P5 STG.E desc[UR48][R4.64+0x40], R11 ;  /* 0x0000400b04005986 */ /* 0x0003e2000c101930 */
[----:B------:R-:W-:-:S02]  /*4a70*/  ISETP.GT.AND P5, PT, R0, RZ, P1 ;  /* 0x000000ff0000720c */ /* 0x000fc40000fa4270 */
[----:B------:R-:W-:Y:S01]  /*4a80*/  F2FP.TF32.F32.PACK_B R37, R37 ;  /* 0x00000025ff25723e */ /* 0x000fe200024050ff */
[----:B------:R-:W-:Y:S01]  /*4a90*/  @P4 STG.E desc[UR48][R4.64+0x44], R33 ;  /* 0x0000442104004986 */ /* 0x000fe2000c101930 */
[----:B------:R-:W-:Y:S01]  /*4aa0*/  ISETP.GT.AND P4, PT, R0, 0x8, P3 ;  /* 0x000000080000780c */ /* 0x000fe20001f84270 */
[-C--:B0-----:R-:W-:Y:S01]  /*4ab0*/  FMUL R9, R36, R58.reuse ;  /* 0x0000003a24097220 */ /* 0x081fe20000400000 */
[----:B------:R-:W-:Y:S01]  /*4ac0*/  ISETP.GT.AND P3, PT, R0, RZ, P2 ;  /* 0x000000ff0000720c */ /* 0x000fe20001764270 */
[----:B------:R0:W-:Y:S01]  /*4ad0*/  @P0 STG.E desc[UR48][R6.64+0x40], R3 ;  /* 0x0000400306000986 */ /* 0x0001e2000c101930 */
[----:B------:R-:W-:Y:S02]  /*4ae0*/  ISETP.GT.AND P0, PT, R22, 0x20, PT ;  /* 0x000000201600780c */ /* 0x000fe40003f04270 */
[----:B------:R-:W-:Y:S01]  /*4af0*/  F2FP.TF32.F32.PACK_B R9, R9 ;  /* 0x00000009ff09723e */ /* 0x000fe200024050ff */
[----:B-1----:R-:W-:Y:S01]  /*4b00*/  FMUL R11, R40, R58 ;  /* 0x0000003a280b7220 */ /* 0x002fe20000400000 */
[----:B------:R-:W-:-:S02]  /*4b10*/  ISETP.GT.AND P1, PT, R0, 0x8, P1 ;  /* 0x000000080000780c */ /* 0x000fc40000f24270 */
[----:B------:R-:W-:Y:S02]  /*4b20*/  F2FP.TF32.F32.PACK_B R39, R39 ;  /* 0x00000027ff27723e */ /* 0x000fe400024050ff */
[----:B------:R-:W-:Y:S01]  /*4b30*/  F2FP.TF32.F32.PACK_B R11, R11 ;  /* 0x0000000bff0b723e */ /* 0x000fe200024050ff */
[----:B------:R-:W-:Y:S01]  /*4b40*/  @P4 STG.E desc[UR48][R6.64+0x44], R35 ;  /* 0x0000442306004986 */ /* 0x000fe2000c101930 */
[----:B------:R-:W-:Y:S01]  /*4b50*/  ISETP.GT.AND P4, PT, R0, 0x8, P2 ;  /* 0x000000080000780c */ /* 0x000fe20001784270 */
[----:B0-----:R-:W-:Y:S01]  /*4b60*/  FMUL R3, R38, R58 ;  /* 0x0000003a26037220 */ /* 0x001fe20000400000 */
[----:B------:R-:W-:Y:S01]  /*4b70*/  ISETP.GT.AND P2, PT, R22, 0x21, PT ;  /* 0x000000211600780c */ /* 0x000fe20003f44270 */
[----:B------:R0:W-:Y:S01]  /*4b80*/  @P5 STG.E desc[UR48][R4.64+0x60], R9 ;  /* 0x0000600904005986 */ /* 0x0001e2000c101930 */
[C---:B------:R-:W-:Y:S02]  /*4b90*/  ISETP.GT.AND P5, PT, R0.reuse, RZ, P0 ;  /* 0x000000ff0000720c */ /* 0x040fe400007a4270 */
[----:B------:R-:W-:Y:S01]  /*4ba0*/  F2FP.TF32.F32.PACK_B R3, R3 ;  /* 0x00000003ff03723e */ /* 0x000fe200024050ff */
[----:B------:R-:W-:Y:S01]  /*4bb0*/  @P3 STG.E desc[UR48][R4.64+0x64], R37 ;  /* 0x0000642504003986 */ /* 0x000fe2000c101930 */
[----:B------:R-:W-:-:S02]  /*4bc0*/  ISETP.GT.AND P3, PT, R0, RZ, P2 ;  /* 0x000000ff0000720c */ /* 0x000fc40001764270 */
[----:B------:R-:W-:Y:S01]  /*4bd0*/  F2FP.TF32.F32.PACK_B R41, R41 ;  /* 0x00000029ff29723e */ /* 0x000fe200024050ff */
[----:B------:R1:W-:Y:S01]  /*4be0*/  @P1 STG.E desc[UR48][R6.64+0x60], R3 ;  /* 0x0000600306001986 */ /* 0x0003e2000c101930 */
[----:B------:R-:W-:Y:S02]  /*4bf0*/  ISETP.GT.AND P0, PT, R0, 0x8, P0 ;  /* 0x000000080000780c */ /* 0x000fe40000704270 */
[----:B------:R-:W-:Y:S01]  /*4c00*/  F2FP.TF32.F32.PACK_B R43, R43 ;  /* 0x0000002bff2b723e */ /* 0x000fe200024050ff */
[----:B------:R-:W-:Y:S01]  /*4c10*/  @P4 STG.E desc[UR48][R6.64+0x64], R39 ;  /* 0x0000642706004986 */ /* 0x000fe2000c101930 */
[----:B------:R-:W-:Y:S01]  /*4c20*/  ISETP.GT.AND P4, PT, R22, 0x28, PT ;  /* 0x000000281600780c */ /* 0x000fe20003f84270 */
[----:B0-----:R-:W-:Y:S01]  /*4c30*/  FMUL R9, R44, R58 ;  /* 0x0000003a2c097220 */ /* 0x001fe20000400000 */
[----:B------:R-:W-:Y:S01]  /*4c40*/  F2FP.TF32.F32.PACK_B R45, R45 ;  /* 0x0000002dff2d723e */ /* 0x000fe200024050ff */
[----:B------:R0:W-:Y:S01]  /*4c50*/  @P5 STG.E desc[UR48][R4.64+0x80], R11 ;  /* 0x0000800b04005986 */ /* 0x0001e2000c101930 */
[----:B------:R-:W-:-:S02]  /*4c60*/  ISETP.GT.AND P5, PT, R22, 0x29, PT ;  /* 0x000000291600780c */ /* 0x000fc40003fa4270 */
[----:B------:R-:W-:Y:S01]  /*4c70*/  F2FP.TF32.F32.PACK_B R9, R9 ;  /* 0x00000009ff09723e */ /* 0x000fe200024050ff */
[----:B------:R-:W-:Y:S01]  /*4c80*/  @P3 STG.E desc[UR48][R4.64+0x84], R41 ;  /* 0x0000842904003986 */ /* 0x000fe2000c101930 */
[----:B------:R-:W-:Y:S01]  /*4c90*/  ISETP.GT.AND P3, PT, R0, 0x8, P2 ;  /* 0x000000080000780c */ /* 0x000fe20001764270 */
[-C--:B-1----:R-:W-:Y:S01]  /*4ca0*/  FMUL R3, R42, R58.reuse ;  /* 0x0000003a2a037220 */ /* 0x082fe20000400000 */
[C---:B------:R-:W-:Y:S02]  /*4cb0*/  ISETP.GT.AND P2, PT, R0.reuse, RZ, P4 ;  /* 0x000000ff0000720c */ /* 0x040fe40002744270 */
[C---:B------:R-:W-:Y:S02]  /*4cc0*/  ISETP.GT.AND P1, PT, R0.reuse, RZ, P5 ;  /* 0x000000ff0000720c */ /* 0x040fe40002f24270 */
[----:B------:R-:W-:Y:S01]  /*4cd0*/  ISETP.GT.AND P4, PT, R0, 0x8, P4 ;  /* 0x000000080000780c */ /* 0x000fe20002784270 */
[----:B0-----:R-:W-:Y:S01]  /*4ce0*/  FMUL R11, R46, R58 ;  /* 0x0000003a2e0b7220 */ /* 0x001fe20000400000 */
[----:B------:R-:W-:-:S02]  /*4cf0*/  ISETP.GT.AND P5, PT, R0, 0x8, P5 ;  /* 0x000000080000780c */ /* 0x000fc40002fa4270 */
[----:B------:R-:W-:Y:S02]  /*4d00*/  F2FP.TF32.F32.PACK_B R3, R3 ;  /* 0x00000003ff03723e */ /* 0x000fe400024050ff */
[----:B------:R-:W-:Y:S02]  /*4d10*/  F2FP.TF32.F32.PACK_B R11, R11 ;  /* 0x0000000bff0b723e */ /* 0x000fe400024050ff */
[----:B------:R-:W-:Y:S01]  /*4d20*/  F2FP.TF32.F32.PACK_B R47, R47 ;  /* 0x0000002fff2f723e */ /* 0x000fe200024050ff */
[----:B------:R0:W-:Y:S01]  /*4d30*/  @P0 STG.E desc[UR48][R6.64+0x80], R3 ;  /* 0x0000800306000986 */ /* 0x0001e2000c101930 */
[----:B------:R-:W-:Y:S02]  /*4d40*/  F2FP.TF32.F32.PACK_B R49, R49 ;  /* 0x00000031ff31723e */ /* 0x000fe400024050ff */
[C---:B------:R-:W-:Y:S01]  /*4d50*/  ISETP.GT.AND P0, PT, R22.reuse, 0x39, PT ;  /* 0x000000391600780c */ /* 0x040fe20003f04270 */
[----:B------:R-:W-:Y:S01]  /*4d60*/  @P3 STG.E desc[UR48][R6.64+0x84], R43 ;  /* 0x0000842b06003986 */ /* 0x000fe2000c101930 */
[----:B------:R-:W-:-:S02]  /*4d70*/  ISETP.GT.AND P3, PT, R22, 0x30, PT ;  /* 0x000000301600780c */ /* 0x000fc40003f64270 */
[----:B------:R-:W-:Y:S01]  /*4d80*/  F2FP.TF32.F32.PACK_B R51, R51 ;  /* 0x00000033ff33723e */ /* 0x000fe200024050ff */
[----:B------:R1:W-:Y:S01]  /*4d90*/  @P2 STG.E desc[UR48][R4.64+0xa0], R9 ;  /* 0x0000a00904002986 */ /* 0x0003e2000c101930 */
[----:B------:R-:W-:Y:S02]  /*4da0*/  ISETP.GT.AND P2, PT, R22, 0x31, PT ;  /* 0x000000311600780c */ /* 0x000fe40003f44270 */
[----:B------:R-:W-:Y:S01]  /*4db0*/  F2FP.TF32.F32.PACK_B R13, R13 ;  /* 0x0000000dff0d723e */ /* 0x000fe200024050ff */
[----:B------:R-:W-:Y:S01]  /*4dc0*/  @P1 STG.E desc[UR48][R4.64+0xa4], R45 ;  /* 0x0000a42d04001986 */ /* 0x000fe2000c101930 */
[----:B0-----:R-:W-:Y:S01]  /*4dd0*/  FMUL R3, R48, R58 ;  /* 0x0000003a30037220 */ /* 0x001fe20000400000 */
[----:B------:R-:W-:Y:S02]  /*4de0*/  ISETP.GT.AND P1, PT, R22, 0x38, PT ;  /* 0x000000381600780c */ /* 0x000fe40003f24270 */
[----:B------:R0:W-:Y:S01]  /*4df0*/  @P4 STG.E desc[UR48][R6.64+0xa0], R11 ;  /* 0x0000a00b06004986 */ /* 0x0001e2000c101930 */
[----:B------:R-:W-:-:S02]  /*4e00*/  ISETP.GT.AND P4, PT, R0, RZ, P3 ;  /* 0x000000ff0000720c */ /* 0x000fc40001f84270 */
[----:B------:R-:W-:Y:S01]  /*4e10*/  F2FP.TF32.F32.PACK_B R3, R3 ;  /* 0x00000003ff03723e */ /* 0x000fe200024050ff */
[----:B------:R-:W-:Y:S01]  /*4e20*/  @P5 STG.E desc[UR48][R6.64+0xa4], R47 ;  /* 0x0000a42f06005986 */ /* 0x000fe2000c101930 */
[----:B------:R-:W-:Y:S01]  /*4e30*/  ISETP.GT.AND P5, PT, R0, RZ, P2 ;  /* 0x000000ff0000720c */ /* 0x000fe200017a4270 */
[-C--:B-1----:R-:W-:Y:S01]  /*4e40*/  FMUL R9, R50, R58.reuse ;  /* 0x0000003a32097220 */ /* 0x082fe20000400000 */
[C---:B------:R-:W-:Y:S02]  /*4e50*/  ISETP.GT.AND P3, PT, R0.reuse, 0x8, P3 ;  /* 0x000000080000780c */ /* 0x040fe40001f64270 */
[----:B------:R-:W-:Y:S02]  /*4e60*/  ISETP.GT.AND P2, PT, R0, 0x8, P2 ;  /* 0x000000080000780c */ /* 0x000fe40001744270 */
[----:B------:R-:W-:Y:S01]  /*4e70*/  F2FP.TF32.F32.PACK_B R9, R9 ;  /* 0x00000009ff09723e */ /* 0x000fe200024050ff */
[----:B0-----:R-:W-:Y:S01]  /*4e80*/  FMUL R11, R54, R58 ;  /* 0x0000003a360b7220 */ /* 0x001fe20000400000 */
[----:B------:R-:W-:Y:S01]  /*4e90*/  F2FP.TF32.F32.PACK_B R53, R53 ;  /* 0x00000035ff35723e */ /* 0x000fe200024050ff */
[----:B------:R-:W-:Y:S01]  /*4ea0*/  @P4 STG.E desc[UR48][R4.64+0xc0], R3 ;  /* 0x0000c00304004986 */ /* 0x000fe2000c101930 */
[----:B------:R-:W-:-:S02]  /*4eb0*/  ISETP.GT.AND P4, PT, R0, RZ, P1 ;  /* 0x000000ff0000720c */ /* 0x000fc40000f84270 */
[C---:B------:R-:W-:Y:S01]  /*4ec0*/  ISETP.GT.AND P1, PT, R0.reuse, 0x8, P1 ;  /* 0x000000080000780c */ /* 0x040fe20000f24270 */
[----:B------:R-:W-:Y:S01]  /*4ed0*/  @P5 STG.E desc[UR48][R4.64+0xc4], R49 ;  /* 0x0000c43104005986 */ /* 0x000fe2000c101930 */
[C---:B------:R-:W-:Y:S02]  /*4ee0*/  ISETP.GT.AND P5, PT, R0.reuse, RZ, P0 ;  /* 0x000000ff0000720c */ /* 0x040fe400007a4270 */
[----:B------:R-:W-:Y:S01]  /*4ef0*/  ISETP.GT.AND P0, PT, R0, 0x8, P0 ;  /* 0x000000080000780c */ /* 0x000fe20000704270 */
[----:B------:R-:W-:Y:S01]  /*4f00*/  @P3 STG.E desc[UR48][R6.64+0xc0], R9 ;  /* 0x0000c00906003986 */ /* 0x000fe2000c101930 */
[----:B------:R-:W-:Y:S02]  /*4f10*/  F2FP.TF32.F32.PACK_B R11, R11 ;  /* 0x0000000bff0b723e */ /* 0x000fe400024050ff */
[----:B------:R-:W-:Y:S01]  /*4f20*/  F2FP.TF32.F32.PACK_B R55, R55 ;  /* 0x00000037ff37723e */ /* 0x000fe200024050ff */
[----:B------:R-:W-:Y:S04]  /*4f30*/  @P2 STG.E desc[UR48][R6.64+0xc4], R51 ;  /* 0x0000c43306002986 */ /* 0x000fe8000c101930 */
[----:B------:R-:W-:Y:S04]  /*4f40*/  @P4 STG.E desc[UR48][R4.64+0xe0], R13 ;  /* 0x0000e00d04004986 */ /* 0x000fe8000c101930 */
[----:B------:R0:W-:Y:S02]  /*4f50*/  @P5 STG.E desc[UR48][R4.64+0xe4], R53 ;  /* 0x0000e43504005986 */ /* 0x0001e4000c101930 */
[----:B0-----:R-:W-:-:S02]  /*4f60*/  @P1 IMAD.MOV.U32 R4, RZ, RZ, R6 ;  /* 0x000000ffff041224 */ /* 0x001fc400078e0006 */
[----:B------:R-:W-:-:S05]  /*4f70*/  @P1 IMAD.MOV.U32 R5, RZ, RZ, R7 ;  /* 0x000000ffff051224 */ /* 0x000fca00078e0007 */
[----:B------:R0:W-:Y:S04]  /*4f80*/  @P1 STG.E desc[UR48][R4.64+0xe0], R11 ;  /* 0x0000e00b04001986 */ /* 0x0001e8000c101930 */
[----:B------:R0:W-:Y:S02]  /*4f90*/  @P0 STG.E desc[UR48][R6.64+0xe4], R55 ;  /* 0x0000e43706000986 */ /* 0x0001e4000c101930 */
.L_x_98:
[----:B------:R-:W-:Y:S05]  /*4fa0*/  BSYNC B0 ;  /* 0x0000000000007941 */ /* 0x000fea0003800000 */
.L_x_36:
[----:B0-----:R-:W3:Y:S01]  /*4fb0*/  LDL.64 R4, [R1] ;  /* 0x0000000001047983 */ /* 0x001ee20000100a00 */
[----:B------:R-:W-:Y:S01]  /*4fc0*/  ULDC.64 UR4, c[0x0][0x650] ;  /* 0x0001940000047ab9 */ /* 0x000fe20000000a00 */
[----:B------:R-:W-:Y:S02]  /*4fd0*/  IMAD.U32 R0, RZ, RZ, UR45 ;  /* 0x0000002dff007e24 */ /* 0x000fe4000f8e00ff */
[----:B------:R-:W-:Y:S02]  /*4fe0*/  IMAD.MOV.U32 R22, RZ, RZ, -0x1 ;  /* 0xffffffffff167424 */ /* 0x000fe400078e00ff */
[----:B------:R0:W-:Y:S01]  /*4ff0*/  SYNCS.ARRIVE.TRANS64.A1T0 RZ, [R0+UR41], RZ ;  /* 0x000000ff00ff79a7 */ /* 0x0001e20008100029 */
[----:B-----5:R-:W-:Y:S02]  /*5000*/  IMAD.MOV.U32 R18, RZ, RZ, -0x1 ;  /* 0xffffffffff127424 */ /* 0x020fe400078e00ff */
[----:B--2---:R-:W-:Y:S01]  /*5010*/  IMAD.MOV.U32 R19, RZ, RZ, -0x1 ;  /* 0xffffffffff137424 */ /* 0x004fe200078e00ff */
[----:B0-----:R-:W-:-:S02]  /*5020*/  PRMT R0, RZ, 0x7610, R0 ;  /* 0x00007610ff007816 */ /* 0x001fc40000000000 */
[----:B---3--:R-:W-:-:S05]  /*5030*/  LEA R16, P0, R4, R16, 0x1 ;  /* 0x0000001004107211 */ /* 0x008fca00078008ff */
[----:B------:R-:W-:Y:S01]  /*5040*/  IMAD.X R17, R68, 0x1, R17, P0 ;  /* 0x0000000144117824 */ /* 0x000fe200000e0611 */
[----:B------:R-:W-:-:S04]  /*5050*/  ISETP.GE.U32.AND P0, PT, R16, UR4, PT ;  /* 0x0000000410007c0c */ /* 0x000fc8000bf06070 */
[----:B------:R-:W-:-:S13]  /*5060*/  ISETP.GE.U32.AND.EX P0, PT, R17, UR5, PT, P0 ;  /* 0x0000000511007c0c */ /* 0x000fda000bf06100 */
[----:B------:R-:W-:Y:S05]  /*5070*/  @P0 BRA `(.L_x_99) ;  /* 0x00000004004c0947 */ /* 0x000fea0003800000 */
[----:B----4-:R-:W0:Y:S01]  /*5080*/  LDC.64 R10, c[0x0][0x628] ;  /* 0x00018a00ff0a7b82 */ /* 0x010e220000000a00 */
[----:B------:R-:W2:Y:S01]  /*5090*/  S2R R12, SR_CTAID.X ;  /* 0x00000000000c7919 */ /* 0x000ea20000002500 */
[----:B-1----:R-:W-:Y:S02]  /*50a0*/  IMAD.MOV.U32 R8, RZ, RZ, R16 ;  /* 0x000000ffff087224 */ /* 0x002fe400078e0010 */
[----:B------:R-:W-:Y:S01]  /*50b0*/  IMAD.MOV.U32 R9, RZ, RZ, R17 ;  /* 0x000000ffff097224 */ /* 0x000fe200078e0011 */
[----:B------:R-:W1:Y:S03]  /*50c0*/  S2R R18, SR_CTAID.Y ;  /* 0x0000000000127919 */ /* 0x000e660000002600 */
[----:B------:R-:W3:Y:S08]  /*50d0*/  LDC R0, c[0x0][0x630] ;  /* 0x00018c00ff007b82 */ /* 0x000ef00000000800 */
[----:B------:R-:W4:Y:S01]  /*50e0*/  LDC.64 R14, c[0x0][0x620] ;  /* 0x00018800ff0e7b82 */ /* 0x000f220000000a00 */
[----:B0-----:R-:W-:-:S04]  /*50f0*/  ISETP.NE.U32.AND P0, PT, R10, RZ, PT ;  /* 0x000000ff0a00720c */ /* 0x001fc80003f05070 */
[----:B------:R-:W-:-:S13]  /*5100*/  ISETP.NE.AND.EX P0, PT, R11, RZ, PT, P0 ;  /* 0x000000ff0b00720c */ /* 0x000fda0003f05300 */
[----:B-1234-:R-:W-:Y:S05]  /*5110*/  @!P0 BRA `(.L_x_100) ;  /* 0x0000000000288947 */ /* 0x01efea0003800000 */
[----:B------:R-:W0:Y:S02]  /*5120*/  LDC R3, c[0x0][0x634] ;  /* 0x00018d00ff037b82 */ /* 0x000e240000000800 */
[----:B0-----:R-:W-:-:S05]  /*5130*/  IADD3 R3, P0, R16, R3, RZ ;  /* 0x0000000310037210 */ /* 0x001fca0007f1e0ff */
        /* <DEDUP_REMOVED lines=8> */
.L_x_100:
[-CC-:B------:R-:W-:Y:S01]  /*51c0*/  SHF.R.U64 R19, R8, R0.reuse, R9.reuse ;  /* 0x0000000008137219 */ /* 0x180fe20000001209 */
[----:B------:R-:W0:Y:S01]  /*51d0*/  LDC.64 R24, c[0x0][0x640] ;  /* 0x00019000ff187b82 */ /* 0x000e220000000a00 */
[----:B------:R-:W-:Y:S01]  /*51e0*/  SHF.R.U32.HI R0, RZ, R0, R9 ;  /* 0x00000000ff007219 */ /* 0x000fe20000011609 */
[----:B------:R-:W-:Y:S01]  /*51f0*/  ULDC UR4, c[0x0][0x150] ;  /* 0x0000540000047ab9 */ /* 0x000fe20000000800 */
[----:B------:R-:W-:Y:S02]  /*5200*/  IADD3 R3, P0, RZ, -R19, RZ ;  /* 0x80000013ff037210 */ /* 0x000fe40007f1e0ff */
[----:B------:R-:W-:-:S03]  /*5210*/  I2FP.F32.U32 R7, R12 ;  /* 0x0000000c00077245 */ /* 0x000fc60000201000 */
[----:B------:R-:W1:Y:S01]  /*5220*/  LDC R6, c[0x0][0x618] ;  /* 0x00018600ff067b82 */ /* 0x000e620000000800 */
[----:B------:R-:W-:Y:S02]  /*5230*/  IMAD.X R5, RZ, RZ, ~R0, P0 ;  /* 0x000000ffff057224 */ /* 0x000fe400000e0e00 */
[----:B------:R-:W-:Y:S01]  /*5240*/  FMUL R7, R7, UR4 ;  /* 0x0000000407077c20 */ /* 0x000fe20008400000 */
[----:B------:R-:W-:Y:S01]  /*5250*/  ULDC UR4, c[0x0][0x154] ;  /* 0x0000550000047ab9 */ /* 0x000fe20000000800 */
[-C--:B------:R-:W-:Y:S02]  /*5260*/  IMAD R0, R5, R14.reuse, RZ ;  /* 0x0000000e05007224 */ /* 0x080fe400078e02ff */
[C---:B------:R-:W-:Y:S01]  /*5270*/  IMAD.WIDE.U32 R4, R3.reuse, R14, R16 ;  /* 0x0000000e03047225 */ /* 0x040fe200078e0010 */
[----:B------:R-:W2:Y:S01]  /*5280*/  LDC R8, c[0x0][0x608] ;  /* 0x00018200ff087b82 */ /* 0x000ea20000000800 */
[----:B------:R-:W3:Y:S02]  /*5290*/  F2I.U32.TRUNC.NTZ R7, R7 ;  /* 0x0000000700077305 */ /* 0x000ee4000020f000 */
[----:B------:R-:W-:Y:S01]  /*52a0*/  IMAD R3, R3, R15, R0 ;  /* 0x0000000f03037224 */ /* 0x000fe200078e0200 */
[----:B------:R-:W-:-:S03]  /*52b0*/  I2FP.F32.U32 R0, R18 ;  /* 0x0000001200007245 */ /* 0x000fc60000201000 */
[----:B------:R-:W-:Y:S01]  /*52c0*/  IMAD.IADD R3, R5, 0x1, R3 ;  /* 0x0000000105037824 */ /* 0x000fe200078e0203 */
[----:B------:R-:W4:Y:S01]  /*52d0*/  LDC R11, c[0x0][0x658] ;  /* 0x00019600ff0b7b82 */ /* 0x000f220000000800 */
[----:B0-----:R-:W-:-:S04]  /*52e0*/  ISETP.NE.U32.AND P0, PT, R24, RZ, PT ;  /* 0x000000ff1800720c */ /* 0x001fc80003f05070 */
[----:B------:R-:W-:-:S03]  /*52f0*/  ISETP.NE.AND.EX P0, PT, R25, RZ, PT, P0 ;  /* 0x000000ff1900720c */ /* 0x000fc60003f05300 */
[----:B------:R-:W0:Y:S01]  /*5300*/  LDC R9, c[0x0][0x144] ;  /* 0x00005100ff097b82 */ /* 0x000e220000000800 */
[-C--:B-1----:R-:W-:Y:S01]  /*5310*/  SHF.R.U64 R10, R4, R6.reuse, R3 ;  /* 0x00000006040a7219 */ /* 0x082fe20000001203 */
[----:B---3--:R-:W-:Y:S01]  /*5320*/  IMAD.MOV R7, RZ, RZ, -R7 ;  /* 0x000000ffff077224 */ /* 0x008fe200078e0a07 */
[----:B------:R-:W-:Y:S01]  /*5330*/  SHF.R.U32.HI R3, RZ, R6, R3 ;  /* 0x00000006ff037219 */ /* 0x000fe20000011603 */
[----:B------:R-:W-:-:S04]  /*5340*/  FMUL R6, R0, UR4 ;  /* 0x0000000400067c20 */ /* 0x000fc80008400000 */
[----:B------:R-:W1:Y:S01]  /*5350*/  LDC R21, c[0x0][0x148] ;  /* 0x00005200ff157b82 */ /* 0x000e620000000800 */
[----:B------:R3:W0:Y:S01]  /*5360*/  F2I.U32.TRUNC.NTZ R14, R6 ;  /* 0x00000006000e7305 */ /* 0x000622000020f000 */
[-CC-:B--2---:R-:W-:Y:S02]  /*5370*/  SHF.R.U64 R13, R10, R8.reuse, R3.reuse ;  /* 0x000000080a0d7219 */ /* 0x184fe40000001203 */
[----:B------:R-:W-:-:S04]  /*5380*/  SHF.R.U32.HI R0, RZ, R8, R3 ;  /* 0x00000008ff007219 */ /* 0x000fc80000011603 */
[----:B------:R-:W2:Y:S01]  /*5390*/  LDC R20, c[0x0][0x648] ;  /* 0x00019200ff147b82 */ /* 0x000ea20000000800 */
[-CC-:B----4-:R-:W-:Y:S02]  /*53a0*/  SHF.R.U64 R15, R13, R11.reuse, R0.reuse ;  /* 0x0000000b0d0f7219 */ /* 0x190fe40000001200 */
[----:B------:R-:W-:-:S03]  /*53b0*/  SHF.R.U32.HI R5, RZ, R11, R0 ;  /* 0x0000000bff057219 */ /* 0x000fc60000011600 */
[----:B------:R-:W-:Y:S02]  /*53c0*/  IMAD.MOV.U32 R4, RZ, RZ, R15 ;  /* 0x000000ffff047224 */ /* 0x000fe400078e000f */
[----:B------:R-:W4:Y:S01]  /*53d0*/  LDC R26, c[0x0][0x638] ;  /* 0x00018e00ff1a7b82 */ /* 0x000f220000000800 */
[----:B0-----:R-:W-:-:S07]  /*53e0*/  IMAD R22, R9, R7, R12 ;  /* 0x0000000709167224 */ /* 0x001fce00078e020c */
[----:B------:R-:W0:Y:S08]  /*53f0*/  LDC R27, c[0x0][0x610] ;  /* 0x00018400ff1b7b82 */ /* 0x000e300000000800 */
[----:B------:R-:W0:Y:S01]  /*5400*/  LDC R28, c[0x0][0x600] ;  /* 0x00018000ff1c7b82 */ /* 0x000e220000000800 */
[----:B-123--:R-:W-:Y:S05]  /*5410*/  @!P0 BRA `(.L_x_101) ;  /* 0x0000000000288947 */ /* 0x00efea0003800000 */
[----:B------:R-:W1:Y:S02]  /*5420*/  LDC R0, c[0x0][0x64c] ;  /* 0x00019300ff007b82 */ /* 0x000e640000000800 */
[----:B-1----:R-:W-:-:S05]  /*5430*/  IADD3 R3, P0, R15, R0, RZ ;  /* 0x000000000f037210 */ /* 0x002fca0007f1e0ff */
        /* <DEDUP_REMOVED lines=8> */
.L_x_101:
[----:B------:R-:W-:Y:S01]  /*54c0*/  ISETP.NE.AND P0, PT, R2, 0x1, PT ;  /* 0x000000010200780c */ /* 0x000fe20003f05270 */
[----:B------:R-:W-:Y:S01]  /*54d0*/  IMAD.MOV R14, RZ, RZ, -R14 ;  /* 0x000000ffff0e7224 */ /* 0x000fe200078e0a0e */
[----:B------:R-:W-:Y:S02]  /*54e0*/  SHF.R.U64 R0, R4, R20, R5 ;  /* 0x0000001404007219 */ /* 0x000fe40000001205 */
[----:B------:R-:W-:Y:S02]  /*54f0*/  LOP3.LUT R3, R13, R70, RZ, 0xc0, !PT ;  /* 0x000000460d037212 */ /* 0x000fe400078ec0ff */
[----:B------:R-:W-:Y:S01]  /*5500*/  LOP3.LUT R5, R10, R69, RZ, 0xc0, !PT ;  /* 0x000000450a057212 */ /* 0x000fe200078ec0ff */
[----:B------:R-:W-:Y:S02]  /*5510*/  IMAD.MOV R4, RZ, RZ, -R0 ;  /* 0x000000ffff047224 */ /* 0x000fe400078e0a00 */
[----:B------:R-:W-:Y:S02]  /*5520*/  IMAD R3, R66, R0, R3 ;  /* 0x0000000042037224 */ /* 0x000fe400078e0203 */
[----:B----4-:R-:W-:-:S02]  /*5530*/  IMAD R0, R4, R26, R15 ;  /* 0x0000001a04007224 */ /* 0x010fc400078e020f */
[----:B------:R-:W-:Y:S02]  /*5540*/  @P0 IMAD R22, R21, R14, R18 ;  /* 0x0000000e15160224 */ /* 0x000fe400078e0212 */
[----:B------:R-:W-:Y:S02]  /*5550*/  IMAD.MOV.U32 R4, RZ, RZ, 0x1 ;  /* 0x00000001ff047424 */ /* 0x000fe400078e00ff */
[----:B0-----:R-:W-:Y:S02]  /*5560*/  IMAD R22, R3, R27, R22 ;  /* 0x0000001b03167224 */ /* 0x001fe400078e0216 */
[----:B------:R-:W-:Y:S01]  /*5570*/  IMAD R3, R0, R28, R5 ;  /* 0x0000001c00037224 */ /* 0x000fe200078e0205 */
[----:B------:R-:W-:-:S04]  /*5580*/  PRMT R0, R4, 0x7610, R0 ;  /* 0x0000761004007816 */ /* 0x000fc80000000000 */
[----:B------:R-:W-:Y:S02]  /*5590*/  SEL R18, R3, R22, !P0 ;  /* 0x0000001603127207 */ /* 0x000fe40004000000 */
[----:B------:R-:W-:-:S07]  /*55a0*/  SEL R22, R22, R3, !P0 ;  /* 0x0000000316167207 */ /* 0x000fce0004000000 */
.L_x_99:
[----:B------:R-:W-:Y:S01]  /*55b0*/  LOP3.LUT P0, RZ, R0, 0xff, RZ, 0xc0, !PT ;  /* 0x000000ff00ff7812 */ /* 0x000fe2000780c0ff */
[----:B------:R-:W-:Y:S01]  /*55c0*/  UIMAD.WIDE.U32 UR4, UR36, -0x55555555, URZ ;  /* 0xaaaaaaab240478a5 */ /* 0x000fe2000f8e003f */
[----:B------:R-:W-:-:S03]  /*55d0*/  LOP3.LUT R75, R75, 0x1, RZ, 0x3c, !PT ;  /* 0x000000014b4b7812 */ /* 0x000fc600078e3cff */
[----:B------:R-:W-:-:S04]  /*55e0*/  USHF.R.U32.HI UR4, URZ, 0x1, UR5 ;  /* 0x000000013f047899 */ /* 0x000fc80008011605 */
[----:B------:R-:W-:-:S04]  /*55f0*/  UIMAD UR36, UR4, -0x3, UR36 ;  /* 0xfffffffd042478a4 */ /* 0x000fc8000f8e0224 */
[----:B------:R-:W-:Y:S08]  /*5600*/  @P0 BRA `(.L_x_102) ;  /* 0xffffffc000740947 */ /* 0x000ff0000383ffff */
[----:B------:R-:W-:Y:S05]  /*5610*/  EXIT ;  /* 0x000000000000794d */ /* 0x000fea0003800000 */
.L_x_17:
[----:B------:R-:W-:-:S08]  /*5620*/  ISETP.NE.AND P0, PT, R9, RZ, PT ;  /* 0x000000ff0900720c */ /* 0x000fd00003f05270 */
[----:B0-----:R-:W0:-:S00]  /*5630*/  USETMAXREG.DEALLOC.CTAPOOL 0x28 ;  /* 0x00000028000079c8 */ /* 0x001e0000080e0500 */
[----:B------:R-:W-:Y:S05]  /*5640*/  @P0 EXIT ;  /* 0x000000000000094d */ /* 0x000fea0003800000 */
[----:B0-----:R-:W-:Y:S01]  /*5650*/  LOP3.LUT P0, RZ, R3, 0xff, RZ, 0xc0, !PT ;  /* 0x000000ff03ff7812 */ /* 0x001fe2000780c0ff */
[----:B------:R-:W-:Y:S02]  /*5660*/  IMAD.MOV.U32 R3, RZ, RZ, 0x1 ;  /* 0x00000001ff037424 */ /* 0x000fe400078e00ff */
[----:B------:R-:W-:-:S10]  /*5670*/  IMAD.MOV.U32 R8, RZ, RZ, RZ ;  /* 0x000000ffff087224 */ /* 0x000fd400078e00ff */
[----:B------:R-:W-:Y:S05]  /*5680*/  @!P0 BRA `(.L_x_103) ;  /* 0x0000000c00ec8947 */ /* 0x000fea0003800000 */
[----:B------:R-:W0:Y:S01]  /*5690*/  S2UR UR7, SR_CgaCtaId ;  /* 0x00000000000779c3 */ /* 0x000e220000008800 */
[----:B------:R-:W-:Y:S01]  /*56a0*/  UMOV UR9, 0x1 ;  /* 0x0000000100097882 */ /* 0x000fe20000000000 */
[----:B------:R-:W-:Y:S01]  /*56b0*/  LOP3.LUT P0, RZ, R4, 0x1f, RZ, 0xc0, !PT ;  /* 0x0000001f04ff7812 */ /* 0x000fe2000780c0ff */
[----:B------:R-:W-:Y:S01]  /*56c0*/  ULDC UR5, c[0x0][0x658] ;  /* 0x0001960000057ab9 */ /* 0x000fe20000000800 */
[----:B------:R-:W-:Y:S01]  /*56d0*/  UMOV UR8, 0xffffffff ;  /* 0xffffffff00087882 */ /* 0x000fe20000000000 */
[----:B------:R-:W-:Y:S01]  /*56e0*/  BSSY B0, `(.L_x_103) ;  /* 0x00000f5000007945 */ /* 0x000fe20003800000 */
[----:B------:R-:W-:Y:S01]  /*56f0*/  USHF.L.U32 UR8, UR8, UR5, URZ ;  /* 0x0000000508087299 */ /* 0x000fe2000800063f */
[C---:B------:R-:W-:Y:S01]  /*5700*/  ISETP.NE.AND P2, PT, R5.reuse, RZ, PT ;  /* 0x000000ff0500720c */ /* 0x040fe20003f45270 */
[----:B------:R-:W-:Y:S01]  /*5710*/  UMOV UR30, 0x55 ;  /* 0x00000055001e7882 */ /* 0x000fe20000000000 */
[----:B------:R-:W-:Y:S01]  /*5720*/  ISETP.NE.OR P0, PT, R5, RZ, !P0 ;  /* 0x000000ff0500720c */ /* 0x000fe20004705670 */
[----:B------:R-:W-:Y:S01]  /*5730*/  IMAD.MOV.U32 R10, RZ, RZ, 0x1 ;  /* 0x00000001ff0a7424 */ /* 0x000fe200078e00ff */
[----:B------:R-:W-:Y:S01]  /*5740*/  LOP3.LUT R9, R23, 0x2, RZ, 0xfc, !PT ;  /* 0x0000000217097812 */ /* 0x000fe200078efcff */
[----:B------:R-:W-:Y:S01]  /*5750*/  IMAD.MOV.U32 R3, RZ, RZ, 0x1 ;  /* 0x00000001ff037424 */ /* 0x000fe200078e00ff */
[----:B------:R-:W-:Y:S01]  /*5760*/  ULDC UR4, c[0x0][0x600] ;  /* 0x0001800000047ab9 */ /* 0x000fe20000000800 */
[----:B------:R-:W-:Y:S01]  /*5770*/  IMAD.MOV.U32 R8, RZ, RZ, RZ ;  /* 0x000000ffff087224 */ /* 0x000fe200078e00ff */
[----:B------:R-:W-:-:S02]  /*5780*/  UIADD3 UR38, UR37, 0x1, URZ ;  /* 0x0000000125267890 */ /* 0x000fc4000fffe03f */
[----:B------:R-:W-:Y:S02]  /*5790*/  UIADD3 UR4, UR4, -0x1, URZ ;  /* 0xffffffff04047890 */ /* 0x000fe4000fffe03f */
[----:B------:R-:W-:Y:S02]  /*57a0*/  USHF.L.U32 UR5, UR9, UR5, URZ ;  /* 0x0000000509057299 */ /* 0x000fe4000800063f */
[----:B------:R-:W-:Y:S02]  /*57b0*/  ULOP3.LUT UR21, URZ, UR8, URZ, 0x33, !UPT ;  /* 0x000000083f157292 */ /* 0x000fe4000f8e333f */
[----:B0-----:R-:W-:Y:S02]  /*57c0*/  ULOP3.LUT UR6, UR7, 0x1, URZ, 0xc0, !UPT ;  /* 0x0000000107067892 */ /* 0x001fe4000f8ec03f */
[----:B------:R-:W-:Y:S02]  /*57d0*/  USHF.R.U32.HI UR39, URZ, 0x1, UR7 ;  /* 0x000000013f277899 */ /* 0x000fe40008011607 */
[----:B------:R-:W-:-:S02]  /*57e0*/  USHF.L.U32 UR13, UR7, 0x5, URZ ;  /* 0x00000005070d7899 */ /* 0x000fc4000800063f */
[----:B------:R-:W-:Y:S02]  /*57f0*/  USHF.L.U32 UR45, UR7, 0xa, URZ ;  /* 0x0000000a072d7899 */ /* 0x000fe4000800063f */
[----:B------:R-:W-:Y:S02]  /*5800*/  ULOP3.LUT UR7, UR7, 0xfffffffe, URZ, 0xc0, !UPT ;  /* 0xfffffffe07077892 */ /* 0x000fe4000f8ec03f */
[----:B------:R-:W-:Y:S02]  /*5810*/  UISETP.GT.U32.AND UP0, UPT, UR6, 0xffff, UPT ;  /* 0x0000ffff0600788c */ /* 0x000fe4000bf04070 */
[----:B------:R-:W-:Y:S02]  /*5820*/  USHF.L.U32 UR29, UR9, UR7, URZ ;  /* 0x00000007091d7299 */ /* 0x000fe4000800063f */
[----:B------:R-:W-:Y:S02]  /*5830*/  ULOP3.LUT UR7, UR7, 0x1, URZ, 0xfc, !UPT ;  /* 0x0000000107077892 */ /* 0x000fe4000f8efc3f */
[----:B------:R-:W-:-:S02]  /*5840*/  USEL UR6, UR6, 0xffff, !UP0 ;  /* 0x0000ffff06067887 */ /* 0x000fc4000c000000 */
[----:B------:R-:W-:Y:S02]  /*5850*/  USHF.L.U32 UR7, UR9, UR7, URZ ;  /* 0x0000000709077299 */ /* 0x000fe4000800063f */
[----:B------:R-:W-:Y:S02]  /*5860*/  ULOP3.LUT UR6, UR6, 0xffff, URZ, 0xc0, !UPT ;  /* 0x0000ffff06067892 */ /* 0x000fe4000f8ec03f */
[----:B------:R-:W-:Y:S02]  /*5870*/  ULOP3.LUT UR29, UR29, UR7, URZ, 0xfc, !UPT ;  /* 0x000000071d1d7292 */ /* 0x000fe4000f8efc3f */
[----:B------:R-:W-:Y:S02]  /*5880*/  USHF.L.U32 UR30, UR30, UR6, URZ ;  /* 0x000000061e1e7299 */ /* 0x000fe4000800063f */
[----:B------:R-:W-:Y:S01]  /*5890*/  ULOP3.LUT UR13, UR13, 0x20, URZ, 0xc0, !UPT ;  /* 0x000000200d0d7892 */ /* 0x000fe2000f8ec03f */
[----:B------:R-:W-:-:S11]  /*58a0*/  ULDC.64 UR6, c[0x0][0x198] ;  /* 0x0000660000067ab9 */ /* 0x000fd60000000a00 */
.L_x_115:
[----:B------:R-:W-:-:S03]  /*58b0*/  UMOV UR8, 0xffffffff ;  /* 0xffffffff00087882 */ /* 0x000fc60000000000 */
[----:B------:R-:W-:Y:S05]  /*58c0*/  BRA.DIV UR8, `(.L_x_104) ;  /* 0x0000001208547947 */ /* 0x000fea000b800000 */
[----:B------:R-:W-:-:S13]  /*58d0*/  ELECT P6, URZ, PT ;  /* 0x00000000003f782f */ /* 0x000fda00038c0000 */
.L_x_127:
[----:B------:R-:W0:Y:S01]  /*58e0*/  LDC R4, c[0x0][0x28c] ;  /* 0x0000a300ff047b82 */ /* 0x000e220000000800 */
[----:B------:R-:W-:Y:S01]  /*58f0*/  BSSY B1, `(.L_x_105) ;  /* 0x000005f000017945 */ /* 0x000fe20003800000 */
[----:B0-----:R-:W-:-:S13]  /*5900*/  ISETP.LT.OR P6, PT, R4, 0x1, !P6 ;  /* 0x000000010400780c */ /* 0x001fda00077c1670 */
[----:B------:R-:W-:Y:S05]  /*5910*/  @P6 BRA `(.L_x_106) ;  /* 0x0000000400706947 */ /* 0x000fea0003800000 */
[----:B------:R-:W-:Y:S01]  /*5920*/  LEA R22, R22, UR39, 0x2 ;  /* 0x0000002716167c11 */ /* 0x000fe2000f8e10ff */
[----:B------:R-:W-:Y:S01]  /*5930*/  IMAD.MOV.U32 R13, RZ, RZ, RZ ;  /* 0x000000ffff0d7224 */ /* 0x000fe200078e00ff */
[----:B------:R-:W-:Y:S01]  /*5940*/  LEA R18, R18, UR13, 0x6 ;  /* 0x0000000d12127c11 */ /* 0x000fe2000f8e30ff */
[----:B------:R-:W-:Y:S02]  /*5950*/  IMAD.U32 R14, RZ, RZ, UR38 ;  /* 0x00000026ff0e7e24 */ /* 0x000fe4000f8e00ff */
[----:B------:R-:W-:Y:S02]  /*5960*/  IMAD.MOV.U32 R4, RZ, RZ, R3 ;  /* 0x000000ffff047224 */ /* 0x000fe400078e0003 */
[----:B------:R-:W-:Y:S02]  /*5970*/  IMAD.MOV.U32 R5, RZ, RZ, R8 ;  /* 0x000000ffff057224 */ /* 0x000fe400078e0008 */
[----:B------:R-:W-:-:S07]  /*5980*/  IMAD.SHL.U32 R22, R22, 0x10, RZ ;  /* 0x0000001016167824 */ /* 0x000fce00078e00ff */
.L_x_110:
[----:B------:R-:W0:Y:S01]  /*5990*/  S2R R7, SR_CgaCtaId ;  /* 0x0000000000077919 */ /* 0x000e220000008800 */
[----:B------:R-:W-:-:S04]  /*59a0*/  MOV R6, 0x400 ;  /* 0x0000040000067802 */ /* 0x000fc80000000f00 */
[----:B0-----:R-:W-:Y:S02]  /*59b0*/  LEA R12, R7, R6, 0x18 ;  /* 0x00000006070c7211 */ /* 0x001fe400078ec0ff */
[----:B------:R-:W-:Y:S01]  /*59c0*/  SHF.L.U32 R6, R4, 0x1f, RZ ;  /* 0x0000001f04067819 */ /* 0x000fe200000006ff */
[----:B------:R-:W0:Y:S02]  /*59d0*/  @!P2 LDC R7, c[0x0][0x500] ;  /* 0x00014000ff07ab82 */ /* 0x000e240000000800 */
[----:B------:R-:W-:-:S04]  /*59e0*/  IMAD R11, R5, 0x8, R12 ;  /* 0x00000008050b7824 */ /* 0x000fc800078e020c */
[----:B------:R-:W1:Y:S02]  /*59f0*/  SYNCS.PHASECHK.TRANS64.TRYWAIT P1, [R11+URZ+0x18], R6 ;  /* 0x000018060b0075a7 */ /* 0x000e64000802017f */
[----:B-1----:R-:W-:Y:S05]  /*5a00*/  @!P1 BRA `(.L_x_107) ;  /* 0x0000001000249947 */ /* 0x002fea0003800000 */
.L_x_128:
[----:B-1----:R-:W-:Y:S01]  /*5a10*/  PRMT R6, R9, 0x9910, RZ ;  /* 0x0000991009067816 */ /* 0x002fe200000000ff */
[----:B0-----:R0:W-:Y:S03]  /*5a20*/  @!P2 SYNCS.ARRIVE.TRANS64 RZ, [R11+URZ], R7 ;  /* 0x000000070bffa9a7 */ /* 0x0011e6000800003f */
[----:B------:R-:W-:-:S13]  /*5a30*/  ISETP.NE.AND P1, PT, R6, 0x2, PT ;  /* 0x000000020600780c */ /* 0x000fda0003f25270 */
[----:B0-----:R-:W-:Y:S05]  /*5a40*/  @P1 BRA `(.L_x_108) ;  /* 0x0000000000041947 */ /* 0x001fea0003800000 */
[----:B------:R-:W-:Y:S01]  /*5a50*/  BPT.TRAP 0x1 ;  /* 0x000000040000795c */ /* 0x000fe20000300000 */
.L_x_108:
[----:B------:R-:W-:Y:S05]  /*5a60*/  @P0 BRA `(.L_x_109) ;  /* 0x0000000000040947 */ /* 0x000fea0003800000 */
[----:B------:R-:W-:Y:S01]  /*5a70*/  BPT.TRAP 0x1 ;  /* 0x000000040000795c */ /* 0x000fe20000300000 */
.L_x_109:
[----:B------:R-:W-:Y:S01]  /*5a80*/  R2UR UR8, R5 ;  /* 0x00000000050872ca */ /* 0x000fe200000e0000 */
[----:B------:R-:W-:Y:S01]  /*5a90*/  UIADD3 UR46, UP0, UR6, 0xf0, URZ ;  /* 0x000000f0062e7890 */ /* 0x000fe2000ff1e03f */
[----:B------:R-:W-:Y:S01]  /*5aa0*/  R2UR UR18, R12 ;  /* 0x000000000c1272ca */ /* 0x000fe200000e0000 */
[----:B------:R-:W-:Y:S01]  /*5ab0*/  UPRMT UR53, URZ, 0x5410, UR30 ;  /* 0x000054103f357896 */ /* 0x000fe2000800001e */
[----:B------:R-:W-:Y:S01]  /*5ac0*/  R2UR UR10, R13 ;  /* 0x000000000d0a72ca */ /* 0x000fe200000e0000 */
[----:B------:R-:W-:Y:S01]  /*5ad0*/  UIADD3.X UR47, URZ, UR7, URZ, UP0, !UPT ;  /* 0x000000073f2f7290 */ /* 0x000fe200087fe43f */
[----:B------:R-:W-:Y:S01]  /*5ae0*/  R2UR UR9, R11 ;  /* 0x000000000b0972ca */ /* 0x000fe200000e0000 */
[----:B------:R-:W-:Y:S01]  /*5af0*/  VIADD R14, R14, 0xffffffff ;  /* 0xffffffff0e0e7836 */ /* 0x000fe20000000000 */
[----:B------:R-:W-:Y:S01]  /*5b00*/  R2UR UR11, R22 ;  /* 0x00000000160b72ca */ /* 0x000fe200000e0000 */
[----:B------:R-:W-:Y:S01]  /*5b10*/  UIADD3 UR22, UP1, UR6, 0x1f0, URZ ;  /* 0x000001f006167890 */ /* 0x000fe2000ff3e03f */
[----:B------:R-:W-:Y:S01]  /*5b20*/  R2UR UR12, R19 ;  /* 0x00000000130c72ca */ /* 0x000fe200000e0000 */
[----:B------:R-:W-:Y:S01]  /*5b30*/  UMOV UR14, 0x0 ;  /* 0x00000000000e7882 */ /* 0x000fe20000000000 */
[----:B------:R-:W-:Y:S01]  /*5b40*/  R2UR UR35, R18 ;  /* 0x00000000122372ca */ /* 0x000fe200000e0000 */
[----:B------:R-:W-:Y:S01]  /*5b50*/  USHF.L.U32 UR8, UR8, 0xd, URZ ;  /* 0x0000000d08087899 */ /* 0x000fe2000800063f */
[----:B------:R-:W-:Y:S01]  /*5b60*/  ISETP.GT.AND P3, PT, R14, 0x1, PT ;  /* 0x000000010e00780c */ /* 0x000fe20003f64270 */
[----:B------:R-:W-:Y:S01]  /*5b70*/  UMOV UR15, 0x10000000 ;  /* 0x10000000000f7882 */ /* 0x000fe20000000000 */
[----:B------:R-:W-:Y:S01]  /*5b80*/  UIADD3.X UR23, URZ, UR7, URZ, UP1, !UPT ;  /* 0x000000073f177290 */ /* 0x000fe20008ffe43f */
[----:B------:R-:W-:Y:S01]  /*5b90*/  VIADD R5, R5, 0x1 ;  /* 0x0000000105057836 */ /* 0x000fe20000000000 */
[----:B------:R-:W-:Y:S01]  /*5ba0*/  ULEA UR16, UR39, UR8, 0x9 ;  /* 0x0000000827107291 */ /* 0x000fe2000f8e483f */
[----:B------:R-:W-:Y:S01]  /*5bb0*/  VIADD R13, R13, 0x80 ;  /* 0x000000800d0d7836 */ /* 0x000fe20000000000 */
[----:B------:R-:W-:-:S02]  /*5bc0*/  ULOP3.LUT UR8, UR8, 0x400, UR45, 0xf8, !UPT ;  /* 0x0000040008087892 */ /* 0x000fc4000f8ef82d */
[----:B------:R-:W-:Y:S01]  /*5bd0*/  ULEA UR16, UR16, UR18, 0x2 ;  /* 0x0000001210107291 */ /* 0x000fe2000f8e103f */
[C---:B------:R-:W-:Y:S01]  /*5be0*/  ISETP.NE.AND P1, PT, R5.reuse, 0x3, PT ;  /* 0x000000030500780c */ /* 0x040fe20003f25270 */
[----:B------:R-:W-:Y:S02]  /*5bf0*/  ULEA UR18, UR8, UR18, 0x2 ;  /* 0x0000001208127291 */ /* 0x000fe4000f8e103f */
[----:B------:R-:W-:Y:S01]  /*5c00*/  UIADD3 UR8, UR16, 0x100, URZ ;  /* 0x0000010010087890 */ /* 0x000fe2000fffe03f */
[----:B------:R-:W-:Y:S01]  /*5c10*/  SEL R7, RZ, 0x1, P1 ;  /* 0x00000001ff077807 */ /* 0x000fe20000800000 */
[----:B------:R-:W-:Y:S01]  /*5c20*/  UIADD3 UR58, UR10, 0x20, URZ ;  /* 0x000000200a3a7890 */ /* 0x000fe2000fffe03f */
[----:B------:R-:W-:Y:S01]  /*5c30*/  SEL R5, R5, RZ, P1 ;  /* 0x000000ff05057207 */ /* 0x000fe20000800000 */
[----:B------:R-:W-:Y:S01]  /*5c40*/  UIADD3 UR56, UR16, 0x2100, URZ ;  /* 0x0000210010387890 */ /* 0x000fe2000fffe03f */
[----:B------:R-:W-:Y:S01]  /*5c50*/  LOP3.LUT R4, R4, R7, RZ, 0x3c, !PT ;  /* 0x0000000704047212 */ /* 0x000fe200078e3cff */
[----:B------:R-:W-:-:S02]  /*5c60*/  UIADD3 UR50, UR10, 0x40, URZ ;  /* 0x000000400a327890 */ /* 0x000fc4000fffe03f */
[----:B------:R-:W-:Y:S01]  /*5c70*/  UIADD3 UR48, UR16, 0x4100, URZ ;  /* 0x0000410010307890 */ /* 0x000fe2000fffe03f */
[----:B------:R0:W-:Y:S01]  /*5c80*/  UTMALDG.3D.MULTICAST [UR8], [UR46], UR53, desc[UR14] ;  /* 0x00000e082e0073b4 */ /* 0x0001e20008011835 */
[----:B------:R-:W-:Y:S02]  /*5c90*/  UIADD3 UR42, UR10, 0x60, URZ ;  /* 0x000000600a2a7890 */ /* 0x000fe4000fffe03f */
[----:B------:R-:W-:Y:S02]  /*5ca0*/  UIADD3 UR40, UR16, 0x6100, URZ ;  /* 0x0000610010287890 */ /* 0x000fe4000fffe03f */
[----:B------:R-:W-:Y:S02]  /*5cb0*/  UPRMT UR31, URZ, 0x5410, UR29 ;  /* 0x000054103f1f7896 */ /* 0x000fe4000800001d */
[----:B------:R-:W-:Y:S02]  /*5cc0*/  UIADD3 UR32, UR18, 0x18100, URZ ;  /* 0x0001810012207890 */ /* 0x000fe4000fffe03f */
[----:B------:R-:W-:-:S02]  /*5cd0*/  UIADD3 UR24, UR18, 0x1a100, URZ ;  /* 0x0001a10012187890 */ /* 0x000fc4000fffe03f */
[----:B------:R-:W-:Y:S01]  /*5ce0*/  UIADD3 UR16, UR18, 0x1c100, URZ ;  /* 0x0001c10012107890 */ /* 0x000fe2000fffe03f */
[----:B------:R-:W-:Y:S01]  /*5cf0*/  UMOV UR57, UR9 ;  /* 0x0000000900397c82 */ /* 0x000fe20008000000 */
        /* <DEDUP_REMOVED lines=8> */
[----:B------:R1:W-:Y:S01]  /*5d80*/  UTMALDG.3D.MULTICAST [UR56], [UR46], UR53, desc[UR14] ;  /* 0x00000e382e0073b4 */ /* 0x0003e20008011835 */
[----:B------:R-:W-:Y:S01]  /*5d90*/  UMOV UR33, UR9 ;  /* 0x0000000900217c82 */ /* 0x000fe20008000000 */
[----:B------:R-:W-:Y:S01]  /*5da0*/  UMOV UR34, UR10 ;  /* 0x0000000a00227c82 */ /* 0x000fe20008000000 */
[----:B------:R-:W-:Y:S01]  /*5db0*/  UMOV UR36, UR12 ;  /* 0x0000000c00247c82 */ /* 0x000fe20008000000 */
[----:B0-----:R-:W-:Y:S01]  /*5dc0*/  UIADD3 UR8, UR18, 0x1e100, URZ ;  /* 0x0001e10012087890 */ /* 0x001fe2000fffe03f */
[----:B------:R-:W-:Y:S01]  /*5dd0*/  UMOV UR25, UR9 ;  /* 0x0000000900197c82 */ /* 0x000fe20008000000 */
[----:B------:R-:W-:Y:S01]  /*5de0*/  UMOV UR27, UR35 ;  /* 0x00000023001b7c82 */ /* 0x000fe20008000000 */
[----:B------:R1:W-:Y:S01]  /*5df0*/  UTMALDG.3D.MULTICAST [UR48], [UR46], UR53, desc[UR14] ;  /* 0x00000e302e0073b4 */ /* 0x0003e20008011835 */
        /* <DEDUP_REMOVED lines=9> */
[----:B------:R1:W-:Y:S01]  /*5e90*/  UTMALDG.3D.MULTICAST [UR32], [UR22], UR31, desc[UR14] ;  /* 0x00000e20160073b4 */ /* 0x0003e2000801181f */
[----:B------:R1:W-:Y:S01]  /*5ea0*/  UTMALDG.3D.MULTICAST [UR24], [UR22], UR31, desc[UR14] ;  /* 0x00000e18160073b4 */ /* 0x0003e2000801181f */
[----:B------:R1:W-:Y:S01]  /*5eb0*/  UTMALDG.3D.MULTICAST [UR16], [UR22], UR31, desc[UR14] ;  /* 0x00000e10160073b4 */ /* 0x0003e2000801181f */
[----:B------:R1:W-:Y:S02]  /*5ec0*/  UTMALDG.3D.MULTICAST [UR8], [UR22], UR31, desc[UR14] ;  /* 0x00000e08160073b4 */ /* 0x0003e4000801181f */
[----:B-1----:R-:W-:Y:S05]  /*5ed0*/  @P3 BRA `(.L_x_110) ;  /* 0xfffffff800ac3947 */ /* 0x002fea000383ffff */
.L_x_106:
[----:B------:R-:W-:Y:S05]  /*5ee0*/  BSYNC B1 ;  /* 0x0000000000017941 */ /* 0x000fea0003800000 */
.L_x_105:
[----:B------:R-:W2:Y:S01]  /*5ef0*/  LDL.64 R20, [R1] ;  /* 0x0000000001147983 */ /* 0x000ea20000100a00 */
[----:B------:R-:W-:Y:S01]  /*5f00*/  LOP3.LUT P4, RZ, R10, 0xff, RZ, 0xc0, !PT ;  /* 0x000000ff0aff7812 */ /* 0x000fe2000788c0ff */
[----:B------:R-:W-:Y:S01]  /*5f10*/  VIADD R7, R8, UR37 ;  /* 0x0000002508077c36 */ /* 0x000fe20008000000 */
[----:B------:R-:W-:Y:S01]  /*5f20*/  ULDC.64 UR8, c[0x0][0x650] ;  /* 0x0001940000087ab9 */ /* 0x000fe20000000a00 */
[----:B------:R-:W-:Y:S01]  /*5f30*/  IMAD.U32 R8, RZ, RZ, UR37 ;  /* 0x00000025ff087e24 */ /* 0x000fe2000f8e00ff */
[----:B------:R-:W-:Y:S01]  /*5f40*/  UISETP.GE.U32.AND UP0, UPT, UR37, 0x3, UPT ;  /* 0x000000032500788c */ /* 0x000fe2000bf06070 */
[----:B------:R-:W-:Y:S01]  /*5f50*/  BSSY B1, `(.L_x_111) ;  /* 0x000006b000017945 */ /* 0x000fe20003800000 */
[----:B------:R-:W-:Y:S01]  /*5f60*/  ISETP.GT.U32.AND P1, PT, R7, 0x2, PT ;  /* 0x000000020700780c */ /* 0x000fe20003f24070 */
[----:B------:R-:W-:Y:S01]  /*5f70*/  IMAD.MOV.U32 R22, RZ, RZ, -0x1 ;  /* 0xffffffffff167424 */ /* 0x000fe200078e00ff */
[----:B------:R-:W-:Y:S01]  /*5f80*/  PRMT R10, RZ, 0x7610, R10 ;  /* 0x00007610ff0a7816 */ /* 0x000fe2000000000a */
[----:B------:R-:W-:Y:S01]  /*5f90*/  IMAD.MOV.U32 R18, RZ, RZ, -0x1 ;  /* 0xffffffffff127424 */ /* 0x000fe200078e00ff */
[----:B------:R-:W-:Y:S01]  /*5fa0*/  ISETP.LT.U32.AND P1, PT, R8, 0x3, P1 ;  /* 0x000000030800780c */ /* 0x000fe20000f21070 */
[----:B------:R-:W-:Y:S01]  /*5fb0*/  IMAD.MOV.U32 R19, RZ, RZ, -0x1 ;  /* 0xffffffffff137424 */ /* 0x000fe200078e00ff */
[----:B------:R-:W-:Y:S01]  /*5fc0*/  PLOP3.LUT P3, PT, PT, PT, UP0, 0x80, 0x0 ;  /* 0x000000000000781c */ /* 0x000fe20003f6f008 */
[----:B------:R-:W0:Y:S01]  /*5fd0*/  @P4 S2R R5, SR_CgaCtaId ;  /* 0x0000000000054919 */ /* 0x000e220000008800 */
[----:B------:R-:W-:-:S04]  /*5fe0*/  @P4 MOV R4, 0x400 ;  /* 0x0000040000044802 */ /* 0x000fc80000000f00 */
[----:B0-----:R-:W-:Y:S01]  /*5ff0*/  @P4 LEA R6, R5, R4, 0x18 ;  /* 0x0000000405064211 */ /* 0x001fe200078ec0ff */
[----:B------:R-:W-:Y:S01]  /*6000*/  IMAD.WIDE.U32 R4, R7, -0x55555555, RZ ;  /* 0xaaaaaaab07047825 */ /* 0x000fe200078e00ff */
[----:B------:R-:W-:Y:S02]  /*6010*/  SEL R4, RZ, 0x1, !P1 ;  /* 0x00000001ff047807 */ /* 0x000fe40004800000 */
[----:B------:R0:W-:Y:S02]  /*6020*/  @P4 SYNCS.ARRIVE.TRANS64.A1T0 RZ, [R6+URZ+0x68], RZ ;  /* 0x000068ff06ff49a7 */ /* 0x0001e4000810003f */
[----:B------:R-:W-:Y:S02]  /*6030*/  LOP3.LUT R3, R3, R4, RZ, 0x3c, !PT ;  /* 0x0000000403037212 */ /* 0x000fe400078e3cff */
[----:B------:R-:W-:Y:S02]  /*6040*/  PRMT R4, RZ, 0x7610, R4 ;  /* 0x00007610ff047816 */ /* 0x000fe40000000004 */
[----:B0-----:R-:W-:-:S04]  /*6050*/  SHF.R.U32.HI R6, RZ, 0x1, R5 ;  /* 0x00000001ff067819 */ /* 0x001fc80000011605 */
[----:B------:R-:W-:Y:S01]  /*6060*/  @P3 LOP3.LUT R3, R3, 0x1, R6, 0x78, !PT ;  /* 0x0000000103033812 */ /* 0x000fe200078e7806 */
[----:B------:R-:W-:Y:S01]  /*6070*/  IMAD R8, R6, -0x3, R7 ;  /* 0xfffffffd06087824 */ /* 0x000fe200078e0207 */
[----:B--2---:R-:W-:-:S04]  /*6080*/  IADD3 R16, P4, R16, R20, RZ ;  /* 0x0000001410107210 */ /* 0x004fc80007f9e0ff */
[----:B------:R-:W-:Y:S01]  /*6090*/  ISETP.GE.U32.AND P1, PT, R16, UR8, PT ;  /* 0x0000000810007c0c */ /* 0x000fe2000bf26070 */
[----:B------:R-:W-:-:S05]  /*60a0*/  IMAD.X R17, R17, 0x1, R0, P4 ;  /* 0x0000000111117824 */ /* 0x000fca00020e0600 */
[----:B------:R-:W-:-:S13]  /*60b0*/  ISETP.GE.U32.AND.EX P1, PT, R17, UR9, PT, P1 ;  /* 0x0000000911007c0c */ /* 0x000fda000bf26110 */
[----:B------:R-:W-:Y:S05]  /*60c0*/  @P1 BRA `(.L_x_112) ;  /* 0x00000004004c1947 */ /* 0x000fea0003800000 */
[----:B------:R-:W0:Y:S01]  /*60d0*/  S2R R12, SR_CTAID.X ;  /* 0x00000000000c7919 */ /* 0x000e220000002500 */
[----:B------:R-:W-:Y:S01]  /*60e0*/  ULDC.64 UR8, c[0x0][0x628] ;  /* 0x00018a0000087ab9 */ /* 0x000fe20000000a00 */
[----:B------:R-:W1:Y:S01]  /*60f0*/  LDC R13, c[0x0][0x144] ;  /* 0x00005100ff0d7b82 */ /* 0x000e620000000800 */
[----:B------:R-:W-:Y:S01]  /*6100*/  ISETP.NE.U32.AND P1, PT, RZ, UR8, PT ;  /* 0x00000008ff007c0c */ /* 0x000fe2000bf25070 */
[----:B------:R-:W2:Y:S01]  /*6110*/  S2R R11, SR_CTAID.Y ;  /* 0x00000000000b7919 */ /* 0x000ea20000002600 */
[----:B------:R-:W-:Y:S01]  /*6120*/  ULDC UR10, c[0x0][0x150] ;  /* 0x00005400000a7ab9 */ /* 0x000fe20000000800 */
[----:B------:R-:W-:Y:S01]  /*6130*/  ULDC UR11, c[0x0][0x630] ;  /* 0x00018c00000b7ab9 */ /* 0x000fe20000000800 */
[----:B------:R-:W-:Y:S01]  /*6140*/  ISETP.NE.AND.EX P1, PT, RZ, UR9, PT, P1 ;  /* 0x00000009ff007c0c */ /* 0x000fe2000bf25310 */
[----:B------:R-:W-:Y:S01]  /*6150*/  IMAD.MOV.U32 R4, RZ, RZ, R16 ;  /* 0x000000ffff047224 */ /* 0x000fe200078e0010 */
[----:B0-----:R-:W-:-:S05]  /*6160*/  I2FP.F32.U32 R5, R12 ;  /* 0x0000000c00057245 */ /* 0x001fca0000201000 */
[----:B------:R-:W-:Y:S01]  /*6170*/  FMUL R14, R5, UR10 ;  /* 0x0000000a050e7c20 */ /* 0x000fe20008400000 */
[----:B------:R-:W-:-:S05]  /*6180*/  IMAD.MOV.U32 R5, RZ, RZ, R17 ;  /* 0x000000ffff057224 */ /* 0x000fca00078e0011 */
[----:B--2---:R-:W-:Y:S05]  /*6190*/  @!P1 BRA `(.L_x_113) ;  /* 0x0000000000289947 */ /* 0x004fea0003800000 */
[----:B------:R-:W-:Y:S02]  /*61a0*/  ULDC UR10, c[0x0][0x634] ;  /* 0x00018d00000a7ab9 */ /* 0x000fe40000000800 */
[----:B------:R-:W-:-:S05]  /*61b0*/  IADD3 R5, P1, R16, UR10, RZ ;  /* 0x0000000a10057c10 */ /* 0x000fca000ff3e0ff */
[----:B------:R-:W-:-:S04]  /*61c0*/  IMAD.X R15, RZ, RZ, R17, P1 ;  /* 0x000000ffff0f7224 */ /* 0x000fc800008e0611 */
[----:B------:R-:W-:-:S04]  /*61d0*/  IMAD.WIDE.U32 R6, R15, UR8, RZ ;  /* 0x000000080f067c25 */ /* 0x000fc8000f8e00ff */
[----:B------:R-:W-:-:S04]  /*61e0*/  IMAD.WIDE.U32 R6, P1, R5, UR9, R6 ;  /* 0x0000000905067c25 */ /* 0x000fc8000f820006 */
[----:B------:R-:W-:-:S04]  /*61f0*/  IMAD.WIDE.U32 R4, R5, UR8, RZ ;  /* 0x0000000805047c25 */ /* 0x000fc8000f8e00ff */
[----:B------:R-:W-:Y:S01]  /*6200*/  IMAD.MOV.U32 R4, RZ, RZ, R7 ;  /* 0x000000ffff047224 */ /* 0x000fe200078e0007 */
[----:B------:R-:W-:Y:S01]  /*6210*/  IADD3 RZ, P3, R5, R6, RZ ;  /* 0x0000000605ff7210 */ /* 0x000fe20007f7e0ff */
[----:B------:R-:W-:-:S04]  /*6220*/  IMAD.X R5, RZ, RZ, RZ, P1 ;  /* 0x000000ffff057224 */ /* 0x000fc800008e06ff */
[----:B------:R-:W-:-:S08]  /*6230*/  IMAD.WIDE.U32.X R4, R15, UR9, R4, P3 ;  /* 0x000000090f047c25 */ /* 0x000fd000098e0404 */
.L_x_113:
[--C-:B------:R-:W-:Y:S01]  /*6240*/  SHF.R.U64 R19, R4, UR11, R5.reuse ;  /* 0x0000000b04137c19 */ /* 0x100fe20008001205 */
[----:B------:R-:W0:Y:S01]  /*6250*/  F2I.U32.TRUNC.NTZ R14, R14 ;  /* 0x0000000e000e7305 */ /* 0x000e22000020f000 */
[----:B------:R-:W-:Y:S01]  /*6260*/  SHF.R.U32.HI R4, RZ, UR11, R5 ;  /* 0x0000000bff047c19 */ /* 0x000fe20008011605 */
[----:B------:R-:W-:Y:S01]  /*6270*/  ULDC.64 UR8, c[0x0][0x620] ;  /* 0x0001880000087ab9 */ /* 0x000fe20000000a00 */
[----:B------:R-:W-:Y:S01]  /*6280*/  IADD3 R7, P1, RZ, -R19, RZ ;  /* 0x80000013ff077210 */ /* 0x000fe20007f3e0ff */
[----:B------:R-:W-:Y:S01]  /*6290*/  ULDC.64 UR10, c[0x0][0x640] ;  /* 0x00019000000a7ab9 */ /* 0x000fe20000000a00 */
[----:B------:R-:W2:Y:S03]  /*62a0*/  LDC R18, c[0x0][0x148] ;  /* 0x00005200ff127b82 */ /* 0x000ea60000000800 */
[----:B------:R-:W-:Y:S01]  /*62b0*/  IMAD.X R4, RZ, RZ, ~R4, P1 ;  /* 0x000000ffff047224 */ /* 0x000fe200008e0e04 */
[----:B------:R-:W-:-:S03]  /*62c0*/  ISETP.NE.U32.AND P1, PT, RZ, UR10, PT ;  /* 0x0000000aff007c0c */ /* 0x000fc6000bf25070 */
[----:B------:R-:W-:Y:S01]  /*62d0*/  IMAD R6, R4, UR8, RZ ;  /* 0x0000000804067c24 */ /* 0x000fe2000f8e02ff */
[----:B------:R-:W-:Y:S01]  /*62e0*/  ISETP.NE.AND.EX P1, PT, RZ, UR11, PT, P1 ;  /* 0x0000000bff007c0c */ /* 0x000fe2000bf25310 */
[----:B------:R-:W-:Y:S01]  /*62f0*/  IMAD.WIDE.U32 R4, R7, UR8, R16 ;  /* 0x0000000807047c25 */ /* 0x000fe2000f8e0010 */
[----:B------:R-:W-:-:S03]  /*6300*/  ULDC UR8, c[0x0][0x618] ;  /* 0x0001860000087ab9 */ /* 0x000fc60000000800 */
[----:B------:R-:W-:Y:S01]  /*6310*/  IMAD R7, R7, UR9, R6 ;  /* 0x0000000907077c24 */ /* 0x000fe2000f8e0206 */
[----:B------:R-:W-:Y:S01]  /*6320*/  ULDC UR9, c[0x0][0x154] ;  /* 0x0000550000097ab9 */ /* 0x000fe20000000800 */
[----:B0-----:R-:W-:Y:S02]  /*6330*/  IMAD.MOV R6, RZ, RZ, -R14 ;  /* 0x000000ffff067224 */ /* 0x001fe400078e0a0e */
[----:B------:R-:W-:Y:S02]  /*6340*/  IMAD.IADD R5, R5, 0x1, R7 ;  /* 0x0000000105057824 */ /* 0x000fe400078e0207 */
[----:B-1----:R-:W-:Y:S01]  /*6350*/  IMAD R12, R13, R6, R12 ;  /* 0x000000060d0c7224 */ /* 0x002fe200078e020c */
[----:B------:R-:W-:Y:S02]  /*6360*/  I2FP.F32.U32 R6, R11 ;  /* 0x0000000b00067245 */ /* 0x000fe40000201000 */
[--C-:B------:R-:W-:Y:S02]  /*6370*/  SHF.R.U64 R13, R4, UR8, R5.reuse ;  /* 0x00000008040d7c19 */ /* 0x100fe40008001205 */
[----:B------:R-:W-:Y:S01]  /*6380*/  SHF.R.U32.HI R4, RZ, UR8, R5 ;  /* 0x00000008ff047c19 */ /* 0x000fe20008011605 */
[----:B------:R-:W-:Y:S01]  /*6390*/  FMUL R6, R6, UR9 ;  /* 0x0000000906067c20 */ /* 0x000fe20008400000 */
[----:B------:R-:W-:-:S02]  /*63a0*/  ULDC UR8, c[0x0][0x608] ;  /* 0x0001820000087ab9 */ /* 0x000fc40000000800 */
[--C-:B------:R-:W-:Y:S01]  /*63b0*/  SHF.R.U64 R15, R13, UR8, R4.reuse ;  /* 0x000000080d0f7c19 */ /* 0x100fe20008001204 */
[----:B------:R0:W1:Y:S01]  /*63c0*/  F2I.U32.TRUNC.NTZ R20, R6 ;  /* 0x0000000600147305 */ /* 0x000062000020f000 */
[----:B------:R-:W-:Y:S01]  /*63d0*/  SHF.R.U32.HI R4, RZ, UR8, R4 ;  /* 0x00000008ff047c19 */ /* 0x000fe20008011604 */
[----:B------:R-:W-:-:S03]  /*63e0*/  ULDC UR8, c[0x0][0x658] ;  /* 0x0001960000087ab9 */ /* 0x000fc60000000800 */
[--C-:B------:R-:W-:Y:S02]  /*63f0*/  SHF.R.U64 R14, R15, UR8, R4.reuse ;  /* 0x000000080f0e7c19 */ /* 0x100fe40008001204 */
[----:B------:R-:W-:-:S03]  /*6400*/  SHF.R.U32.HI R21, RZ, UR8, R4 ;  /* 0x00000008ff157c19 */ /* 0x000fc60008011604 */
[----:B------:R-:W-:Y:S02]  /*6410*/  IMAD.MOV.U32 R4, RZ, RZ, R14 ;  /* 0x000000ffff047224 */ /* 0x000fe400078e000e */
[----:B------:R-:W-:Y:S01]  /*6420*/  IMAD.MOV.U32 R5, RZ, RZ, R21 ;  /* 0x000000ffff057224 */ /* 0x000fe200078e0015 */
[----:B0-----:R-:W-:Y:S06]  /*6430*/  @!P1 BRA `(.L_x_114) ;  /* 0x0000000000289947 */ /* 0x001fec0003800000 */
        /* <DEDUP_REMOVED lines=10> */
.L_x_114:
[----:B------:R-:W-:Y:S01]  /*64e0*/  ISETP.NE.AND P1, PT, R2, 0x1, PT ;  /* 0x000000010200780c */ /* 0x000fe20003f25270 */
[----:B------:R-:W-:Y:S01]  /*64f0*/  ULDC UR8, c[0x0][0x648] ;  /* 0x0001920000087ab9 */ /* 0x000fe20000000800 */
[----:B------:R-:W-:Y:S01]  /*6500*/  LOP3.LUT R15, R15, UR21, RZ, 0xc0, !PT ;  /* 0x000000150f0f7c12 */ /* 0x000fe2000f8ec0ff */
[----:B-1----:R-:W-:Y:S01]  /*6510*/  IMAD.MOV R20, RZ, RZ, -R20 ;  /* 0x000000ffff147224 */ /* 0x002fe200078e0a14 */
[----:B------:R-:W-:Y:S01]  /*6520*/  SHF.R.U64 R4, R4, UR8, R5 ;  /* 0x0000000804047c19 */ /* 0x000fe20008001205 */
[----:B------:R-:W-:Y:S01]  /*6530*/  ULDC UR8, c[0x0][0x638] ;  /* 0x00018e0000087ab9 */ /* 0x000fe20000000800 */
[----:B------:R-:W-:Y:S01]  /*6540*/  LOP3.LUT R13, R13, UR4, RZ, 0xc0, !PT ;  /* 0x000000040d0d7c12 */ /* 0x000fe2000f8ec0ff */
[----:B------:R-:W-:Y:S02]  /*6550*/  ULDC UR9, c[0x0][0x610] ;  /* 0x0001840000097ab9 */ /* 0x000fe40000000800 */
[----:B------:R-:W-:Y:S02]  /*6560*/  IMAD.MOV R5, RZ, RZ, -R4 ;  /* 0x000000ffff057224 */ /* 0x000fe400078e0a04 */
[----:B------:R-:W-:-:S02]  /*6570*/  IMAD R15, R4, UR5, R15 ;  /* 0x00000005040f7c24 */ /* 0x000fc4000f8e020f */
[----:B--2---:R-:W-:Y:S02]  /*6580*/  @P1 IMAD R12, R18, R20, R11 ;  /* 0x00000014120c1224 */ /* 0x004fe400078e020b */
[----:B------:R-:W-:Y:S01]  /*6590*/  IMAD R14, R5, UR8, R14 ;  /* 0x00000008050e7c24 */ /* 0x000fe2000f8e020e */
[----:B------:R-:W-:Y:S01]  /*65a0*/  ULDC UR8, c[0x0][0x600] ;  /* 0x0001800000087ab9 */ /* 0x000fe20000000800 */
[----:B------:R-:W-:Y:S02]  /*65b0*/  IMAD R12, R15, UR9, R12 ;  /* 0x000000090f0c7c24 */ /* 0x000fe4000f8e020c */
[----:B------:R-:W-:Y:S02]  /*65c0*/  IMAD R5, R14, UR8, R13 ;  /* 0x000000080e057c24 */ /* 0x000fe4000f8e020d */
[----:B------:R-:W-:-:S03]  /*65d0*/  IMAD.MOV.U32 R4, RZ, RZ, 0x1 ;  /* 0x00000001ff047424 */ /* 0x000fc600078e00ff */
[----:B------:R-:W-:Y:S02]  /*65e0*/  SEL R18, R5, R12, !P1 ;  /* 0x0000000c05127207 */ /* 0x000fe40004800000 */
[----:B------:R-:W-:-:S07]  /*65f0*/  SEL R22, R12, R5, !P1 ;  /* 0x000000050c167207 */ /* 0x000fce0004800000 */
.L_x_112:
[----:B------:R-:W-:Y:S05]  /*6600*/  BSYNC B1 ;  /* 0x0000000000017941 */ /* 0x000fea0003800000 */
.L_x_111:
[----:B------:R-:W-:-:S13]  /*6610*/  LOP3.LUT P1, RZ, R4, 0xff, RZ, 0xc0, !PT ;  /* 0x000000ff04ff7812 */ /* 0x000fda000782c0ff */
[----:B------:R-:W-:Y:S05]  /*6620*/  @P1 BRA `(.L_x_115) ;  /* 0xfffffff000a01947 */ /* 0x000fea000383ffff */
[----:B------:R-:W-:Y:S05]  /*6630*/  BSYNC B0 ;  /* 0x0000000000007941 */ /* 0x000fea0003800000 */
.L_x_103:
[----:B------:R-:W-:-:S03]  /*6640*/  UMOV UR8, 0xffffffff ;  /* 0xffffffff00087882 */ /* 0x000fc60000000000 */
[----:B------:R-:W-:Y:S05]  /*6650*/  BRA.DIV UR8, `(.L_x_116) ;  /* 0x0000000608247947 */ /* 0x000fea000b800000 */
[----:B------:R-:W-:-:S13]  /*6660*/  ELECT P6, URZ, PT ;  /* 0x00000000003f782f */ /* 0x000fda00038c0000 */
.L_x_131:
[----:B------:R-:W-:Y:S04]  /*6670*/  BSSY B0, `(.L_x_117) ;  /* 0x0000022000007945 */ /* 0x000fe80003800000 */
[----:B------:R-:W-:Y:S05]  /*6680*/  @!P6 BRA `(.L_x_118) ;  /* 0x000000000080e947 */ /* 0x000fea0003800000 */
[----:B------:R-:W-:-:S04]  /*6690*/  LOP3.LUT R23, R23, 0x2, RZ, 0xfc, !PT ;  /* 0x0000000217177812 */ /* 0x000fc800078efcff */
[----:B------:R-:W-:-:S13]  /*66a0*/  ISETP.NE.AND P0, PT, R23, 0x3, PT ;  /* 0x000000031700780c */ /* 0x000fda0003f05270 */
[----:B------:R-:W-:Y:S05]  /*66b0*/  @!P0 BRA `(.L_x_119) ;  /* 0x0000000000048947 */ /* 0x000fea0003800000 */
[----:B------:R-:W-:Y:S01]  /*66c0*/  BPT.TRAP 0x1 ;  /* 0x000000040000795c */ /* 0x000fe20000300000 */
.L_x_119:
[----:B------:R-:W0:Y:S01]  /*66d0*/  S2R R5, SR_CgaCtaId ;  /* 0x0000000000057919 */ /* 0x000e220000008800 */
[----:B------:R-:W-:Y:S02]  /*66e0*/  MOV R0, 0x400 ;  /* 0x0000040000007802 */ /* 0x000fe40000000f00 */
[----:B------:R-:W-:Y:S02]  /*66f0*/  SHF.L.U32 R2, R3, 0x1f, RZ ;  /* 0x0000001f03027819 */ /* 0x000fe400000006ff */
[----:B0-----:R-:W-:-:S05]  /*6700*/  LEA R5, R5, R0, 0x18 ;  /* 0x0000000005057211 */ /* 0x001fca00078ec0ff */
[----:B------:R-:W-:-:S04]  /*6710*/  VIADD R5, R5, 0x18 ;  /* 0x0000001805057836 */ /* 0x000fc80000000000 */
[C---:B------:R-:W-:Y:S02]  /*6720*/  IMAD R7, R8.reuse, 0x8, R5 ;  /* 0x0000000808077824 */ /* 0x040fe400078e0205 */
[----:B------:R-:W-:Y:S02]  /*6730*/  VIADD R8, R8, 0x1 ;  /* 0x0000000108087836 */ /* 0x000fe40000000000 */
[----:B------:R-:W0:Y:S03]  /*6740*/  SYNCS.PHASECHK.TRANS64.TRYWAIT P0, [R7+URZ], R2 ;  /* 0x00000002070075a7 */ /* 0x000e26000800017f */
[----:B------:R-:W-:-:S04]  /*6750*/  ISETP.NE.AND P1, PT, R8, 0x3, PT ;  /* 0x000000030800780c */ /* 0x000fc80003f25270 */
[----:B------:R-:W-:Y:S02]  /*6760*/  SEL R0, RZ, 0x1, P1 ;  /* 0x00000001ff007807 */ /* 0x000fe40000800000 */
[----:B------:R-:W-:Y:S02]  /*6770*/  SEL R8, R8, RZ, P1 ;  /* 0x000000ff08087207 */ /* 0x000fe40000800000 */
[----:B------:R-:W-:-:S03]  /*6780*/  LOP3.LUT R9, R3, R0, RZ, 0x3c, !PT ;  /* 0x0000000003097212 */ /* 0x000fc600078e3cff */
[----:B------:R-:W-:Y:S01]  /*6790*/  IMAD R4, R8, 0x8, R5 ;  /* 0x0000000808047824 */ /* 0x000fe200078e0205 */
[----:B------:R-:W-:Y:S01]  /*67a0*/  SHF.L.U32 R3, R9, 0x1f, RZ ;  /* 0x0000001f09037819 */ /* 0x000fe200000006ff */
[----:B0-----:R-:W-:Y:S06]  /*67b0*/  @!P0 BRA `(.L_x_120) ;  /* 0x0000000000ec8947 */ /* 0x001fec0003800000 */
.L_x_132:
[----:B------:R-:W1:Y:S01]  /*67c0*/  SYNCS.PHASECHK.TRANS64.TRYWAIT P0, [R4+URZ], R3 ;  /* 0x00000003040075a7 */ /* 0x000e62000800017f */
[----:B------:R-:W-:-:S05]  /*67d0*/  VIADD R0, R8, 0x1 ;  /* 0x0000000108007836 */ /* 0x000fca0000000000 */
[----:B------:R-:W-:-:S04]  /*67e0*/  ISETP.NE.AND P1, PT, R0, 0x3, PT ;  /* 0x000000030000780c */ /* 0x000fc80003f25270 */
[----:B0-----:R-:W-:Y:S02]  /*67f0*/  SEL R2, RZ, 0x1, P1 ;  /* 0x00000001ff027807 */ /* 0x001fe40000800000 */
[----:B------:R-:W-:Y:S02]  /*6800*/  SEL R0, R0, RZ, P1 ;  /* 0x000000ff00007207 */ /* 0x000fe40000800000 */
[----:B------:R-:W-:Y:S01]  /*6810*/  LOP3.LUT R2, R9, R2, RZ, 0x3c, !PT ;  /* 0x0000000209027212 */ /* 0x000fe200078e3cff */
[----:B-1----:R-:W-:Y:S06]  /*6820*/  @!P0 BRA `(.L_x_121) ;  /* 0x0000000000e48947 */ /* 0x002fec0003800000 */
.L_x_133:
[----:B------:R-:W-:Y:S01]  /*6830*/  IMAD R5, R0, 0x8, R5 ;  /* 0x0000000800057824 */ /* 0x000fe200078e0205 */
[----:B------:R-:W-:-:S07]  /*6840*/  SHF.L.U32 R0, R2, 0x1f, RZ ;  /* 0x0000001f02007819 */ /* 0x000fce00000006ff */
.L_x_122:
[----:B-1----:R1:W2:Y:S02]  /*6850*/  SYNCS.PHASECHK.TRANS64.TRYWAIT P0, [R5+URZ], R0 ;  /* 0x00000000050075a7 */ /* 0x0022a4000800017f */
[----:B--2---:R-:W-:Y:S05]  /*6860*/  @!P0 NANOSLEEP.SYNCS 0x989680 ;  /* 0x009896800000895d */ /* 0x004fea0003900000 */
[----:B------:R-:W2:Y:S02]  /*6870*/  @!P0 SYNCS.PHASECHK.TRANS64 P0, [R5+URZ], R0 ;  /* 0x00000000050085a7 */ /* 0x000ea4000800007f */
[----:B--2---:R-:W-:Y:S05]  /*6880*/  @!P0 BRA `(.L_x_122) ;  /* 0xfffffffc00f08947 */ /* 0x004fea000383ffff */
.L_x_118:
[----:B------:R-:W-:Y:S05]  /*6890*/  BSYNC B0 ;  /* 0x0000000000007941 */ /* 0x000fea0003800000 */
.L_x_117:
[----:B------:R-:W-:Y:S05]  /*68a0*/  EXIT ;  /* 0x000000000000794d */ /* 0x000fea0003800000 */
.L_x_19:
[----:B0-----:R-:W-:-:S04]  /*68b0*/  IMAD.U32 R3, RZ, RZ, UR43 ;  /* 0x0000002bff037e24 */ /* 0x001fc8000f8e00ff */
[----:B------:R0:W1:Y:S03]  /*68c0*/  SYNCS.PHASECHK.TRANS64.TRYWAIT P0, [R3+URZ+-0x8], R0 ;  /* 0xfffff800030075a7 */ /* 0x000066000800017f */
[----:B-1----:R-:W-:Y:S05]  /*68d0*/  @!P0 NANOSLEEP.SYNCS 0x989680 ;  /* 0x009896800000895d */ /* 0x002fea0003900000 */
[----:B------:R-:W1:Y:S02]  /*68e0*/  @!P0 SYNCS.PHASECHK.TRANS64 P0, [R3+URZ+-0x8], R0 ;  /* 0xfffff800030085a7 */ /* 0x000e64000800007f */
[----:B-1----:R-:W-:Y:S05]  /*68f0*/  @!P0 BRA `(.L_x_19) ;  /* 0xfffffffc00ec8947 */ /* 0x002fea000383ffff */
[----:B------:R-:W-:Y:S05]  /*6900*/  BRA `(.L_x_123) ;  /* 0xffffffac00c07947 */ /* 0x000fea000383ffff */
.L_x_24:
[----:B-1----:R1:W2:Y:S02]  /*6910*/  SYNCS.PHASECHK.TRANS64.TRYWAIT P1, [R3+URZ], R0 ;  /* 0x00000000030075a7 */ /* 0x0022a4000802017f */
[----:B--2---:R-:W-:Y:S05]  /*6920*/  @!P1 NANOSLEEP.SYNCS 0x989680 ;  /* 0x009896800000995d */ /* 0x004fea0003900000 */
[----:B------:R-:W2:Y:S02]  /*6930*/  @!P1 SYNCS.PHASECHK.TRANS64 P1, [R3+URZ], R0 ;  /* 0x00000000030095a7 */ /* 0x000ea4000802007f */
[----:B--2---:R-:W-:Y:S05]  /*6940*/  @!P1 BRA `(.L_x_24) ;  /* 0xfffffffc00f09947 */ /* 0x004fea000383ffff */
[----:B------:R-:W-:Y:S05]  /*6950*/  BRA `(.L_x_23) ;  /* 0xffffffb0002c7947 */ /* 0x000fea000383ffff */
.L_x_29:
[----:B-1----:R-:W-:-:S04]  /*6960*/  IMAD.U32 R5, RZ, RZ, UR5 ;  /* 0x00000005ff057e24 */ /* 0x002fc8000f8e00ff */
[----:B------:R1:W2:Y:S03]  /*6970*/  SYNCS.PHASECHK.TRANS64.TRYWAIT P1, [R5+URZ], R4 ;  /* 0x00000004050075a7 */ /* 0x0002a6000802017f */
[----:B--2---:R-:W-:Y:S05]  /*6980*/  @!P1 NANOSLEEP.SYNCS 0x989680 ;  /* 0x009896800000995d */ /* 0x004fea0003900000 */
[----:B------:R-:W2:Y:S02]  /*6990*/  @!P1 SYNCS.PHASECHK.TRANS64 P1, [R5+URZ], R4 ;  /* 0x00000004050095a7 */ /* 0x000ea4000802007f */
[----:B--2---:R-:W-:Y:S05]  /*69a0*/  @!P1 BRA `(.L_x_29) ;  /* 0xfffffffc00ec9947 */ /* 0x004fea000383ffff */
[----:B------:R-:W-:Y:S05]  /*69b0*/  BRA `(.L_x_28) ;  /* 0xffffffb800347947 */ /* 0x000fea000383ffff */
.L_x_35:
[----:B0-----:R-:W-:-:S04]  /*69c0*/  IMAD.U32 R3, RZ, RZ, UR43 ;  /* 0x0000002bff037e24 */ /* 0x001fc8000f8e00ff */
[----:B------:R0:W1:Y:S03]  /*69d0*/  SYNCS.PHASECHK.TRANS64.TRYWAIT P0, [R3+URZ+0x8], R0 ;  /* 0x00000800030075a7 */ /* 0x000066000800017f */
[----:B-1----:R-:W-:Y:S05]  /*69e0*/  @!P0 NANOSLEEP.SYNCS 0x989680 ;  /* 0x009896800000895d */ /* 0x002fea0003900000 */
[----:B------:R-:W1:Y:S02]  /*69f0*/  @!P0 SYNCS.PHASECHK.TRANS64 P0, [R3+URZ+0x8], R0 ;  /* 0x00000800030085a7 */ /* 0x000e64000800007f */
[----:B-1----:R-:W-:Y:S05]  /*6a00*/  @!P0 BRA `(.L_x_35) ;  /* 0xfffffffc00ec8947 */ /* 0x002fea000383ffff */
[----:B------:R-:W-:Y:S05]  /*6a10*/  BRA `(.L_x_124) ;  /* 0xffffffc000c47947 */ /* 0x000fea000383ffff */
.L_x_104:
[----:B------:R-:W-:Y:S01]  /*6a20*/  BSSY B1, `(.L_x_125) ;  /* 0x0000006000017945 */ /* 0x000fe20003800000 */
[----:B------:R-:W-:-:S07]  /*6a30*/  IMAD.MOV.U32 R15, RZ, RZ, -0x1 ;  /* 0xffffffffff0f7424 */ /* 0x000fce00078e00ff */
[----:B-----5:R-:W-:Y:S05]  /*6a40*/  WARPSYNC.COLLECTIVE R15, `(.L_x_126) ;  /* 0x000000000f0c7348 */ /* 0x020fea0003c00000 */
[----:B------:R-:W-:Y:S02]  /*6a50*/  ELECT P6, UR62, PT ;  /* 0x00000000003e782f */ /* 0x000fe400038c0000 */
[----:B------:R-:W-:Y:S01]  /*6a60*/  MOV R14, UR62 ;  /* 0x0000003e000e7c02 */ /* 0x000fe20008000f00 */
[----:B-----5:R-:W-:Y:S10]  /*6a70*/  ENDCOLLECTIVE ;  /* 0x000000000000791b */ /* 0x020ff40003800000 */
.L_x_126:
[----:B------:R-:W-:Y:S05]  /*6a80*/  BSYNC B1 ;  /* 0x0000000000017941 */ /* 0x000fea0003800000 */
.L_x_125:
[----:B------:R-:W-:Y:S05]  /*6a90*/  BRA `(.L_x_127) ;  /* 0xffffffec00907947 */ /* 0x000fea000383ffff */
.L_x_107:
[----:B-1----:R1:W2:Y:S02]  /*6aa0*/  SYNCS.PHASECHK.TRANS64.TRYWAIT P1, [R11+URZ+0x18], R6 ;  /* 0x000018060b0075a7 */ /* 0x0022a4000802017f */
[----:B--2---:R-:W-:Y:S05]  /*6ab0*/  @!P1 NANOSLEEP.SYNCS 0x989680 ;  /* 0x009896800000995d */ /* 0x004fea0003900000 */
[----:B------:R-:W2:Y:S02]  /*6ac0*/  @!P1 SYNCS.PHASECHK.TRANS64 P1, [R11+URZ+0x18], R6 ;  /* 0x000018060b0095a7 */ /* 0x000ea4000802007f */
[----:B--2---:R-:W-:Y:S05]  /*6ad0*/  @!P1 BRA `(.L_x_107) ;  /* 0xfffffffc00f09947 */ /* 0x004fea000383ffff */
[----:B------:R-:W-:Y:S05]  /*6ae0*/  BRA `(.L_x_128) ;  /* 0xffffffec00c87947 */ /* 0x000fea000383ffff */
.L_x_116:
[----:B------:R-:W-:Y:S01]  /*6af0*/  BSSY B0, `(.L_x_129) ;  /* 0x0000006000007945 */ /* 0x000fe20003800000 */
[----:B------:R-:W-:-:S07]  /*6b00*/  IMAD.MOV.U32 R15, RZ, RZ, -0x1 ;  /* 0xffffffffff0f7424 */ /* 0x000fce00078e00ff */
[----:B-----5:R-:W-:Y:S05]  /*6b10*/  WARPSYNC.COLLECTIVE R15, `(.L_x_130) ;  /* 0x000000000f0c7348 */ /* 0x020fea0003c00000 */
[----:B------:R-:W-:Y:S02]  /*6b20*/  ELECT P6, UR62, PT ;  /* 0x00000000003e782f */ /* 0x000fe400038c0000 */
[----:B------:R-:W-:Y:S01]  /*6b30*/  MOV R14, UR62 ;  /* 0x0000003e000e7c02 */ /* 0x000fe20008000f00 */
[----:B-----5:R-:W-:Y:S10]  /*6b40*/  ENDCOLLECTIVE ;  /* 0x000000000000791b */ /* 0x020ff40003800000 */
.L_x_130:
[----:B------:R-:W-:Y:S05]  /*6b50*/  BSYNC B0 ;  /* 0x0000000000007941 */ /* 0x000fea0003800000 */
.L_x_129:
[----:B------:R-:W-:Y:S05]  /*6b60*/  BRA `(.L_x_131) ;  /* 0xfffffff800c07947 */ /* 0x000fea000383ffff */
.L_x_120:
[----:B0-----:R0:W1:Y:S02]  /*6b70*/  SYNCS.PHASECHK.TRANS64.TRYWAIT P0, [R7+URZ], R2 ;  /* 0x00000002070075a7 */ /* 0x001064000800017f */
[----:B-1----:R-:W-:Y:S05]  /*6b80*/  @!P0 NANOSLEEP.SYNCS 0x989680 ;  /* 0x009896800000895d */ /* 0x002fea0003900000 */
[----:B------:R-:W1:Y:S02]  /*6b90*/  @!P0 SYNCS.PHASECHK.TRANS64 P0, [R7+URZ], R2 ;  /* 0x00000002070085a7 */ /* 0x000e64000800007f */
[----:B-1----:R-:W-:Y:S05]  /*6ba0*/  @!P0 BRA `(.L_x_120) ;  /* 0xfffffffc00f08947 */ /* 0x002fea000383ffff */
[----:B------:R-:W-:Y:S05]  /*6bb0*/  BRA `(.L_x_132) ;  /* 0xfffffffc00007947 */ /* 0x000fea000383ffff */
.L_x_121:
[----:B0-----:R0:W1:Y:S02]  /*6bc0*/  SYNCS.PHASECHK.TRANS64.TRYWAIT P0, [R4+URZ], R3 ;  /* 0x00000003040075a7 */ /* 0x001064000800017f */
[----:B-1----:R-:W-:Y:S05]  /*6bd0*/  @!P0 NANOSLEEP.SYNCS 0x989680 ;  /* 0x009896800000895d */ /* 0x002fea0003900000 */
[----:B------:R-:W1:Y:S02]  /*6be0*/  @!P0 SYNCS.PHASECHK.TRANS64 P0, [R4+URZ], R3 ;  /* 0x00000003040085a7 */ /* 0x000e64000800007f */
[----:B-1----:R-:W-:Y:S05]  /*6bf0*/  @!P0 BRA `(.L_x_121) ;  /* 0xfffffffc00f08947 */ /* 0x002fea000383ffff */
[----:B------:R-:W-:Y:S05]  /*6c00*/  BRA `(.L_x_133) ;  /* 0xfffffffc00087947 */ /* 0x000fea000383ffff */
.L_x_134:
[----:B------:R-:W-:-:S00]  /*6c10*/  BRA `(.L_x_134) ;  /* 0xfffffffc00fc7947 */ /* 0x000fc0000383ffff */
[----:B------:R-:W-:-:S00]  /*6c20*/  NOP ;  /* 0x0000000000007918 */ /* 0x000fc00000000000 */
        /* <DEDUP_REMOVED lines=13> */
.L_x_135:


//--------------------- .nv.global.init           --------------------------
	.section	.nv.global.init,"aw",@progbits
.nv.global.init:
	.type		$str$22,@object
	.size		$str$22,($str$23 - $str$22)
$str$22:
        /*0000*/ 	.byte	0x6b, 0x5f, 0x74, 0x69, 0x6c, 0x65, 0x5f, 0x63, 0x6f, 0x75, 0x6e, 0x74, 0x20, 0x3e, 0x3d, 0x20
        /*0010*/ 	.byte	0x31, 0x00
	.type		$str$23,@object
	.size		$str$23,(__unnamed_1 - $str$23)
$str$23:
        /*0012*/ 	.byte	0x2f, 0x74, 0x6d, 0x70, 0x2f, 0x63, 0x75, 0x74, 0x6c, 0x61, 0x73, 0x73, 0x5f, 0x73, 0x77, 0x65
        /*0022*/ 	.byte	0x65, 0x70, 0x5f, 0x73, 0x72, 0x63, 0x2f, 0x69, 0x6e, 0x63, 0x6c, 0x75, 0x64, 0x65, 0x2f, 0x63
        /*0032*/ 	.byte	0x75, 0x74, 0x6c, 0x61, 0x73, 0x73, 0x2f, 0x67, 0x65, 0x6d, 0x6d, 0x2f, 0x63, 0x6f, 0x6c, 0x6c
        /*0042*/ 	.byte	0x65, 0x63, 0x74, 0x69, 0x76, 0x65, 0x2f, 0x73, 0x6d, 0x39, 0x30, 0x5f, 0x6d, 0x6d, 0x61, 0x5f
        /*0052*/ 	.byte	0x74, 0x6d, 0x61, 0x5f, 0x67, 0x6d, 0x6d, 0x61, 0x5f, 0x73, 0x73, 0x5f, 0x77, 0x61, 0x72, 0x70
        /*0062*/ 	.byte	0x73, 0x70, 0x65, 0x63, 0x69, 0x61, 0x6c, 0x69, 0x7a, 0x65, 0x64, 0x2e, 0x68, 0x70, 0x70, 0x00
	.type		__unnamed_1,@object
	.size		__unnamed_1,(.L_0 - __unnamed_1)
__unnamed_1:
        /*0072*/ 	.byte	0x76, 0x6f, 0x69, 0x64, 0x20, 0x63, 0x75, 0x74, 0x6c, 0x61, 0x73, 0x73, 0x3a, 0x3a, 0x67, 0x65
        /* <DEDUP_REMOVED lines=177> */
        /*0b92*/ 	.byte	0x65, 0x3a, 0x3a, 0x69, 0x64, 0x65, 0x6e, 0x74, 0x69, 0x74, 0x79, 0x5d, 0x00
.L_0:


//--------------------- .nv.shared._ZN7cutlass13device_kernelINS_4gemm6kernel13GemmUniversalIN4cute5tupleIJiiiiEEENS1_10collective13CollectiveMmaINS1_34MainloopSm90TmaGmmaWarpSpecializedILi3ENS5_IJNS4_1CILi2EEENSA_ILi4EEENSA_ILi1EEEEEENS1_32KernelTmaWarpSpecializedPingpongEEENS5_IJNSA_ILi64EEESH_NSA_ILi128EEEEEENS_10tfloat32_tENS5_IJlSD_lEEESK_SL_NS4_8TiledMMAINS4_8MMA_AtomIJNS4_4SM904GMMA29MMA_64x64x8_F32TF32TF32_SS_TNILNSP_7ScaleInE1ELSR_1EEEEEENS4_6LayoutINS5_IJSD_SD_SD_EEENS5_IJNSA_ILi0EEESW_SW_EEEEENS5_IJNS4_10UnderscoreESZ_SZ_EEEEENS4_23SM90_TMA_LOAD_MULTICASTENS4_14ComposedLayoutINS4_7SwizzleILi3ELi4ELi3EEENS4_18smem_ptr_flag_bitsILi32EEENSU_INS5_IJNSA_ILi8EEENSA_ILi32EEEEEENS5_IJS19_SD_EEEEEEEvNS4_8identityES12_S1D_vS1E_EENS_8epilogue10collective6detail29Sm90TmaWarpSpecializedAdapterINS1H_15DefaultEpilogueISK_SL_SL_NS1G_6thread17LinearCombinationISK_Li1EffLNS1L_9ScaleType4KindE0ELNS_15FloatRoundStyleE2ESK_EENS1_15EpilogueDefaultEEEEEvvEEEEvNT_6ParamsE --------------------------
	.section	.nv.shared._ZN7cutlass13device_kernelINS_4gemm6kernel13GemmUniversalIN4cute5tupleIJiiiiEEENS1_10collective13CollectiveMmaINS1_34MainloopSm90TmaGmmaWarpSpecializedILi3ENS5_IJNS4_1CILi2EEENSA_ILi4EEENSA_ILi1EEEEEENS1_32KernelTmaWarpSpecializedPingpongEEENS5_IJNSA_ILi64EEESH_NSA_ILi128EEEEEENS_10tfloat32_tENS5_IJlSD_lEEESK_SL_NS4_8TiledMMAINS4_8MMA_AtomIJNS4_4SM904GMMA29MMA_64x64x8_F32TF32TF32_SS_TNILNSP_7ScaleInE1ELSR_1EEEEEENS4_6LayoutINS5_IJSD_SD_SD_EEENS5_IJNSA_ILi0EEESW_SW_EEEEENS5_IJNS4_10UnderscoreESZ_SZ_EEEEENS4_23SM90_TMA_LOAD_MULTICASTENS4_14ComposedLayoutINS4_7SwizzleILi3ELi4ELi3EEENS4_18smem_ptr_flag_bitsILi32EEENSU_INS5_IJNSA_ILi8EEENSA_ILi32EEEEEENS5_IJS19_SD_EEEEEEEvNS4_8identityES12_S1D_vS1E_EENS_8epilogue10collective6detail29Sm90TmaWarpSpecializedAdapterINS1H_15DefaultEpilogueISK_SL_SL_NS1G_6thread17LinearCombinationISK_Li1EffLNS1L_9ScaleType4KindE0ELNS_15FloatRoundStyleE2ESK_EENS1_15EpilogueDefaultEEEEEvvEEEEvNT_6ParamsE,"aw",@nobits
	.sectionflags	@""
	.align	16
	.zero		1024


//--------------------- .nv.shared.reserved.0     --------------------------
	.section	.nv.shared.reserved.0,"aw",@nobits
	.weak		__nv_reservedSMEM_offset_0_alias
	.size		__nv_reservedSMEM_offset_0_alias, 0, 0
	.other		__nv_reservedSMEM_offset_0_alias,@"STO_CUDA_RESERVED_SHARED STV_DEFAULT"
__nv_reservedSMEM_offset_0_alias:
	.zero		0


//--------------------- .nv.global                --------------------------
	.section	.nv.global,"aw",@nobits
.nv.global:
	.type		_ZN40_INTERNAL_b27625db_4_k_cu_c8e557ed_258204cute1_E,@object
	.size		_ZN40_INTERNAL_b27625db_4_k_cu_c8e557ed_258204cute1_E,(_ZN40_INTERNAL_b27625db_4_k_cu_c8e557ed_258204cuda3std3__45__cpo6cbeginE - _ZN40_INTERNAL_b27625db_4_k_cu_c8e557ed_258204cute1_E)
_ZN40_INTERNAL_b27625db_4_k_cu_c8e557ed_258204cute1_E:
	.zero		1
	.type		_ZN40_INTERNAL_b27625db_4_k_cu_c8e557ed_258204cuda3std3__45__cpo6cbeginE,@object
	.size		_ZN40_INTERNAL_b27625db_4_k_cu_c8e557ed_258204cuda3std3__45__cpo6cbeginE,(_ZN40_INTERNAL_b27625db_4_k_cu_c8e557ed_258204cuda3std3__48in_placeE - _ZN40_INTERNAL_b27625db_4_k_cu_c8e557ed_258204cuda3std3__45__cpo6cbeginE)
_ZN40_INTERNAL_b27625db_4_k_cu_c8e557ed_258204cuda3std3__45__cpo6cbeginE:
	.zero		1
	.type		_ZN40_INTERNAL_b27625db_4_k_cu_c8e557ed_258204cuda3std3__48in_placeE,@object
	.size		_ZN40_INTERNAL_b27625db_4_k_cu_c8e557ed_258204cuda3std3__48in_placeE,(_ZN40_INTERNAL_b27625db_4_k_cu_c8e557ed_258204cuda3std6ranges3__45__cpo9iter_moveE - _ZN40_INTERNAL_b27625db_4_k_cu_c8e557ed_258204cuda3std3__48in_placeE)
_ZN40_INTERNAL_b27625db_4_k_cu_c8e557ed_258204cuda3std3__48in_placeE:
	.zero		1
	.type		_ZN40_INTERNAL_b27625db_4_k_cu_c8e557ed_258204cuda3std6ranges3__45__cpo9iter_moveE,@object
	.size		_ZN40_INTERNAL_b27625db_4_k_cu_c8e557ed_258204cuda3std6ranges3__45__cpo9iter_moveE,(_ZN40_INTERNAL_b27625db_4_k_cu_c8e557ed_258204cuda3std3__45__cpo5beginE - _ZN40_INTERNAL_b27625db_4_k_cu_c8e557ed_258204cuda3std6ranges3__45__cpo9iter_moveE)
_ZN40_INTERNAL_b27625db_4_k_cu_c8e557ed_258204cuda3std6ranges3__45__cpo9iter_moveE:
	.zero		1
	.type		_ZN40_INTERNAL_b27625db_4_k_cu_c8e557ed_258204cuda3std3__45__cpo5beginE,@object
	.size		_ZN40_INTERNAL_b27625db_4_k_cu_c8e557ed_258204cuda3std3__45__cpo5beginE,(_ZN40_INTERNAL_b27625db_4_k_cu_c8e557ed_258204cuda3std3__442_GLOBAL__N__b27625db_4_k_cu_c8e557ed_258206ignoreE - _ZN40_INTERNAL_b27625db_4_k_cu_c8e557ed_258204cuda3std3__45__cpo5beginE)
_ZN40_INTERNAL_b27625db_4_k_cu_c8e557ed_258204cuda3std3__45__cpo5beginE:
	.zero		1
	.type		_ZN40_INTERNAL_b27625db_4_k_cu_c8e557ed_258204cuda3std3__442_GLOBAL__N__b27625db_4_k_cu_c8e557ed_258206ignoreE,@object
	.size		_ZN40_INTERNAL_b27625db_4_k_cu_c8e557ed_258204cuda3std3__442_GLOBAL__N__b27625db_4_k_cu_c8e557ed_258206ignoreE,(_ZN40_INTERNAL_b27625db_4_k_cu_c8e557ed_258204cute7productE - _ZN40_INTERNAL_b27625db_4_k_cu_c8e557ed_258204cuda3std3__442_GLOBAL__N__b27625db_4_k_cu_c8e557ed_258206ignoreE)
_ZN40_INTERNAL_b27625db_4_k_cu_c8e557ed_258204cuda3std3__442_GLOBAL__N__b27625db_4_k_cu_c8e557ed_258206ignoreE:
	.zero		1
	.type		_ZN40_INTERNAL_b27625db_4_k_cu_c8e557ed_258204cute7productE,@object
	.size		_ZN40_INTERNAL_b27625db_4_k_cu_c8e557ed_258204cute7productE,(_ZN40_INTERNAL_b27625db_4_k_cu_c8e557ed_258204cuda3std3__45__cpo3endE - _ZN40_INTERNAL_b27625db_4_k_cu_c8e557ed_258204cute7productE)
_ZN40_INTERNAL_b27625db_4_k_cu_c8e557ed_258204cute7productE:
	.zero		1
	.type		_ZN40_INTERNAL_b27625db_4_k_cu_c8e557ed_258204cuda3std3__45__cpo3endE,@object
	.size		_ZN40_INTERNAL_b27625db_4_k_cu_c8e557ed_258204cuda3std3__45__cpo3endE,(_ZN40_INTERNAL_b27625db_4_k_cu_c8e557ed_258204cuda3std3__419piecewise_constructE - _ZN40_INTERNAL_b27625db_4_k_cu_c8e557ed_258204cuda3std3__45__cpo3endE)
_ZN40_INTERNAL_b27625db_4_k_cu_c8e557ed_258204cuda3std3__45__cpo3endE:
	.zero		1
	.type		_ZN40_INTERNAL_b27625db_4_k_cu_c8e557ed_258204cuda3std3__419piecewise_constructE,@object
	.size		_ZN40_INTERNAL_b27625db_4_k_cu_c8e557ed_258204cuda3std3__419piecewise_constructE,(_ZN40_INTERNAL_b27625db_4_k_cu_c8e557ed_258204cuda3std3__45__cpo4cendE - _ZN40_INTERNAL_b27625db_4_k_cu_c8e557ed_258204cuda3std3__419piecewise_constructE)
_ZN40_INTERNAL_b27625db_4_k_cu_c8e557ed_258204cuda3std3__419piecewise_constructE:
	.zero		1
	.type		_ZN40_INTERNAL_b27625db_4_k_cu_c8e557ed_258204cuda3std3__45__cpo4cendE,@object
	.size		_ZN40_INTERNAL_b27625db_4_k_cu_c8e557ed_258204cuda3std3__45__cpo4cendE,(_ZN40_INTERNAL_b27625db_4_k_cu_c8e557ed_258204cuda3std6ranges3__45__cpo4swapE - _ZN40_INTERNAL_b27625db_4_k_cu_c8e557ed_258204cuda3std3__45__cpo4cendE)
_ZN40_INTERNAL_b27625db_4_k_cu_c8e557ed_258204cuda3std3__45__cpo4cendE:
	.zero		1
	.type		_ZN40_INTERNAL_b27625db_4_k_cu_c8e557ed_258204cuda3std6ranges3__45__cpo4swapE,@object
	.size		_ZN40_INTERNAL_b27625db_4_k_cu_c8e557ed_258204cuda3std6ranges3__45__cpo4swapE,(.L_8 - _ZN40_INTERNAL_b27625db_4_k_cu_c8e557ed_258204cuda3std6ranges3__45__cpo4swapE)
_ZN40_INTERNAL_b27625db_4_k_cu_c8e557ed_258204cuda3std6ranges3__45__cpo4swapE:
	.zero		1
.L_8:


//--------------------- .nv.constant0._ZN7cutlass13device_kernelINS_4gemm6kernel13GemmUniversalIN4cute5tupleIJiiiiEEENS1_10collective13CollectiveMmaINS1_34MainloopSm90TmaGmmaWarpSpecializedILi3ENS5_IJNS4_1CILi2EEENSA_ILi4EEENSA_ILi1EEEEEENS1_32KernelTmaWarpSpecializedPingpongEEENS5_IJNSA_ILi64EEESH_NSA_ILi128EEEEEENS_10tfloat32_tENS5_IJlSD_lEEESK_SL_NS4_8TiledMMAINS4_8MMA_AtomIJNS4_4SM904GMMA29MMA_64x64x8_F32TF32TF32_SS_TNILNSP_7ScaleInE1ELSR_1EEEEEENS4_6LayoutINS5_IJSD_SD_SD_EEENS5_IJNSA_ILi0EEESW_SW_EEEEENS5_IJNS4_10UnderscoreESZ_SZ_EEEEENS4_23SM90_TMA_LOAD_MULTICASTENS4_14ComposedLayoutINS4_7SwizzleILi3ELi4ELi3EEENS4_18smem_ptr_flag_bitsILi32EEENSU_INS5_IJNSA_ILi8EEENSA_ILi32EEEEEENS5_IJS19_SD_EEEEEEEvNS4_8identityES12_S1D_vS1E_EENS_8epilogue10collective6detail29Sm90TmaWarpSpecializedAdapterINS1H_15DefaultEpilogueISK_SL_SL_NS1G_6thread17LinearCombinationISK_Li1EffLNS1L_9ScaleType4KindE0ELNS_15FloatRoundStyleE2ESK_EENS1_15EpilogueDefaultEEEEEvvEEEEvNT_6ParamsE --------------------------
	.section	.nv.constant0._ZN7cutlass13device_kernelINS_4gemm6kernel13GemmUniversalIN4cute5tupleIJiiiiEEENS1_10collective13CollectiveMmaINS1_34MainloopSm90TmaGmmaWarpSpecializedILi3ENS5_IJNS4_1CILi2EEENSA_ILi4EEENSA_ILi1EEEEEENS1_32KernelTmaWarpSpecializedPingpongEEENS5_IJNSA_ILi64EEESH_NSA_ILi128EEEEEENS_10tfloat32_tENS5_IJlSD_lEEESK_SL_NS4_8TiledMMAINS4_8MMA_AtomIJNS4_4SM904GMMA29MMA_64x64x8_F32TF32TF32_SS_TNILNSP_7ScaleInE1ELSR_1EEEEEENS4_6LayoutINS5_IJSD_SD_SD_EEENS5_IJNSA_ILi0EEESW_SW_EEEEENS5_IJNS4_10UnderscoreESZ_SZ_EEEEENS4_23SM90_TMA_LOAD_MULTICASTENS4_14ComposedLayoutINS4_7SwizzleILi3ELi4ELi3EEENS4_18smem_ptr_flag_bitsILi32EEENSU_INS5_IJNSA_ILi8EEENSA_ILi32EEEEEENS5_IJS19_SD_EEEEEEEvNS4_8identityES12_S1D_vS1E_EENS_8epilogue10collective6detail29Sm90TmaWarpSpecializedAdapterINS1H_15DefaultEpilogueISK_SL_SL_NS1G_6thread17LinearCombinationISK_Li1EffLNS1L_9ScaleType4KindE0ELNS_15FloatRoundStyleE2ESK_EENS1_15EpilogueDefaultEEEEEvvEEEEvNT_6ParamsE,"a",@progbits
	.sectionflags	@""
	.align	4
.nv.constant0._ZN7cutlass13device_kernelINS_4gemm6kernel13GemmUniversalIN4cute5tupleIJiiiiEEENS1_10collective13CollectiveMmaINS1_34MainloopSm90TmaGmmaWarpSpecializedILi3ENS5_IJNS4_1CILi2EEENSA_ILi4EEENSA_ILi1EEEEEENS1_32KernelTmaWarpSpecializedPingpongEEENS5_IJNSA_ILi64EEESH_NSA_ILi128EEEEEENS_10tfloat32_tENS5_IJlSD_lEEESK_SL_NS4_8TiledMMAINS4_8MMA_AtomIJNS4_4SM904GMMA29MMA_64x64x8_F32TF32TF32_SS_TNILNSP_7ScaleInE1ELSR_1EEEEEENS4_6LayoutINS5_IJSD_SD_SD_EEENS5_IJNSA_ILi0EEESW_SW_EEEEENS5_IJNS4_10UnderscoreESZ_SZ_EEEEENS4_23SM90_TMA_LOAD_MULTICASTENS4_14ComposedLayoutINS4_7SwizzleILi3ELi4ELi3EEENS4_18smem_ptr_flag_bitsILi32EEENSU_INS5_IJNSA_ILi8EEENSA_ILi32EEEEEENS5_IJS19_SD_EEEEEEEvNS4_8identityES12_S1D_vS1E_EENS_8epilogue10collective6detail29Sm90TmaWarpSpecializedAdapterINS1H_15DefaultEpilogueISK_SL_SL_NS1G_6thread17LinearCombinationISK_Li1EffLNS1L_9ScaleType4KindE0ELNS_15FloatRoundStyleE2ESK_EENS1_15EpilogueDefaultEEEEEvvEEEEvNT_6ParamsE:
	.zero		1664


//--------------------- SYMBOLS --------------------------

	.type		.nv.reservedSmem.offset0,@object
	.size		.nv.reservedSmem.offset0,0x4
	.type		__assertfail,@function
